//
// Generated by NVIDIA NVVM Compiler
//
// Compiler Build ID: CL-36424714
// Cuda compilation tools, release 13.0, V13.0.88
// Based on NVVM 20.0.0
//

.version 9.0
.target sm_100
.address_size 64

	// .globl	_Z8mdKerneliPfS_S_S_S_S_S_iffffffffffffffffffff

.visible .entry _Z8mdKerneliPfS_S_S_S_S_S_iffffffffffffffffffff(
	.param .u32 _Z8mdKerneliPfS_S_S_S_S_S_iffffffffffffffffffff_param_0,
	.param .u64 .ptr .align 1 _Z8mdKerneliPfS_S_S_S_S_S_iffffffffffffffffffff_param_1,
	.param .u64 .ptr .align 1 _Z8mdKerneliPfS_S_S_S_S_S_iffffffffffffffffffff_param_2,
	.param .u64 .ptr .align 1 _Z8mdKerneliPfS_S_S_S_S_S_iffffffffffffffffffff_param_3,
	.param .u64 .ptr .align 1 _Z8mdKerneliPfS_S_S_S_S_S_iffffffffffffffffffff_param_4,
	.param .u64 .ptr .align 1 _Z8mdKerneliPfS_S_S_S_S_S_iffffffffffffffffffff_param_5,
	.param .u64 .ptr .align 1 _Z8mdKerneliPfS_S_S_S_S_S_iffffffffffffffffffff_param_6,
	.param .u64 .ptr .align 1 _Z8mdKerneliPfS_S_S_S_S_S_iffffffffffffffffffff_param_7,
	.param .u32 _Z8mdKerneliPfS_S_S_S_S_S_iffffffffffffffffffff_param_8,
	.param .f32 _Z8mdKerneliPfS_S_S_S_S_S_iffffffffffffffffffff_param_9,
	.param .f32 _Z8mdKerneliPfS_S_S_S_S_S_iffffffffffffffffffff_param_10,
	.param .f32 _Z8mdKerneliPfS_S_S_S_S_S_iffffffffffffffffffff_param_11,
	.param .f32 _Z8mdKerneliPfS_S_S_S_S_S_iffffffffffffffffffff_param_12,
	.param .f32 _Z8mdKerneliPfS_S_S_S_S_S_iffffffffffffffffffff_param_13,
	.param .f32 _Z8mdKerneliPfS_S_S_S_S_S_iffffffffffffffffffff_param_14,
	.param .f32 _Z8mdKerneliPfS_S_S_S_S_S_iffffffffffffffffffff_param_15,
	.param .f32 _Z8mdKerneliPfS_S_S_S_S_S_iffffffffffffffffffff_param_16,
	.param .f32 _Z8mdKerneliPfS_S_S_S_S_S_iffffffffffffffffffff_param_17,
	.param .f32 _Z8mdKerneliPfS_S_S_S_S_S_iffffffffffffffffffff_param_18,
	.param .f32 _Z8mdKerneliPfS_S_S_S_S_S_iffffffffffffffffffff_param_19,
	.param .f32 _Z8mdKerneliPfS_S_S_S_S_S_iffffffffffffffffffff_param_20,
	.param .f32 _Z8mdKerneliPfS_S_S_S_S_S_iffffffffffffffffffff_param_21,
	.param .f32 _Z8mdKerneliPfS_S_S_S_S_S_iffffffffffffffffffff_param_22,
	.param .f32 _Z8mdKerneliPfS_S_S_S_S_S_iffffffffffffffffffff_param_23,
	.param .f32 _Z8mdKerneliPfS_S_S_S_S_S_iffffffffffffffffffff_param_24,
	.param .f32 _Z8mdKerneliPfS_S_S_S_S_S_iffffffffffffffffffff_param_25,
	.param .f32 _Z8mdKerneliPfS_S_S_S_S_S_iffffffffffffffffffff_param_26,
	.param .f32 _Z8mdKerneliPfS_S_S_S_S_S_iffffffffffffffffffff_param_27,
	.param .f32 _Z8mdKerneliPfS_S_S_S_S_S_iffffffffffffffffffff_param_28
)
{
	.reg .pred 	%p<49>;
	.reg .b32 	%r<49>;
	.reg .b32 	%f<229>;
	.reg .b64 	%rd<36>;
	.reg .b64 	%fd<40>;

	ld.param.u32 	%r8, [_Z8mdKerneliPfS_S_S_S_S_S_iffffffffffffffffffff_param_0];
	ld.param.u64 	%rd16, [_Z8mdKerneliPfS_S_S_S_S_S_iffffffffffffffffffff_param_4];
	ld.param.u64 	%rd17, [_Z8mdKerneliPfS_S_S_S_S_S_iffffffffffffffffffff_param_5];
	ld.param.u64 	%rd18, [_Z8mdKerneliPfS_S_S_S_S_S_iffffffffffffffffffff_param_6];
	ld.param.u64 	%rd19, [_Z8mdKerneliPfS_S_S_S_S_S_iffffffffffffffffffff_param_7];
	ld.param.u32 	%r9, [_Z8mdKerneliPfS_S_S_S_S_S_iffffffffffffffffffff_param_8];
	ld.param.f32 	%f52, [_Z8mdKerneliPfS_S_S_S_S_S_iffffffffffffffffffff_param_9];
	ld.param.f32 	%f53, [_Z8mdKerneliPfS_S_S_S_S_S_iffffffffffffffffffff_param_10];
	ld.param.f32 	%f54, [_Z8mdKerneliPfS_S_S_S_S_S_iffffffffffffffffffff_param_11];
	ld.param.f32 	%f55, [_Z8mdKerneliPfS_S_S_S_S_S_iffffffffffffffffffff_param_12];
	ld.param.f32 	%f56, [_Z8mdKerneliPfS_S_S_S_S_S_iffffffffffffffffffff_param_13];
	ld.param.f32 	%f57, [_Z8mdKerneliPfS_S_S_S_S_S_iffffffffffffffffffff_param_14];
	ld.param.f32 	%f58, [_Z8mdKerneliPfS_S_S_S_S_S_iffffffffffffffffffff_param_15];
	ld.param.f32 	%f59, [_Z8mdKerneliPfS_S_S_S_S_S_iffffffffffffffffffff_param_16];
	ld.param.f32 	%f60, [_Z8mdKerneliPfS_S_S_S_S_S_iffffffffffffffffffff_param_17];
	ld.param.f32 	%f61, [_Z8mdKerneliPfS_S_S_S_S_S_iffffffffffffffffffff_param_18];
	ld.param.f32 	%f62, [_Z8mdKerneliPfS_S_S_S_S_S_iffffffffffffffffffff_param_19];
	cvta.to.global.u64 	%rd35, %rd19;
	cvta.to.global.u64 	%rd34, %rd18;
	cvta.to.global.u64 	%rd33, %rd17;
	mov.u32 	%r10, %ctaid.x;
	mov.u32 	%r11, %ntid.x;
	mov.u32 	%r12, %tid.x;
	mad.lo.s32 	%r1, %r10, %r11, %r12;
	setp.lt.s32 	%p1, %r8, 1;
	mov.f32 	%f221, 0f00000000;
	mov.f32 	%f222, %f221;
	mov.f32 	%f223, %f221;
	mov.f32 	%f224, %f221;
	@%p1 bra 	$L__BB0_28;
	mul.wide.s32 	%rd20, %r1, 4;
	add.s64 	%rd4, %rd33, %rd20;
	add.s64 	%rd5, %rd34, %rd20;
	add.s64 	%rd6, %rd35, %rd20;
	cvt.f64.f32 	%fd1, %f52;
	cvt.f64.f32 	%fd2, %f53;
	cvt.f64.f32 	%fd3, %f54;
	mul.f32 	%f65, %f59, 0f3F000000;
	cvt.rzi.f32.f32 	%f66, %f65;
	add.f32 	%f67, %f66, %f66;
	sub.f32 	%f68, %f59, %f67;
	abs.f32 	%f1, %f68;
	abs.f32 	%f2, %f59;
	cvt.rmi.f32.f32 	%f3, %f59;
	mul.f32 	%f69, %f60, 0f3F000000;
	cvt.rzi.f32.f32 	%f70, %f69;
	add.f32 	%f71, %f70, %f70;
	sub.f32 	%f72, %f60, %f71;
	abs.f32 	%f4, %f72;
	abs.f32 	%f5, %f60;
	cvt.rmi.f32.f32 	%f6, %f60;
	cvt.f64.f32 	%fd6, %f55;
	add.f64 	%fd4, %fd6, %fd6;
	cvt.f64.f32 	%fd7, %f56;
	add.f64 	%fd5, %fd7, %fd7;
	neg.s32 	%r48, %r8;
	neg.s32 	%r47, %r1;
	mov.f32 	%f224, 0f00000000;
	mov.f32 	%f223, %f224;
	mov.f32 	%f222, %f224;
	mov.f32 	%f221, %f224;
$L__BB0_2:
	setp.eq.s32 	%p2, %r47, 0;
	@%p2 bra 	$L__BB0_27;
	setp.eq.s32 	%p3, %r9, 0;
	ld.global.f32 	%f73, [%rd4];
	ld.global.f32 	%f74, [%rd33];
	sub.f32 	%f216, %f73, %f74;
	ld.global.f32 	%f75, [%rd5];
	ld.global.f32 	%f76, [%rd34];
	sub.f32 	%f217, %f75, %f76;
	ld.global.f32 	%f77, [%rd6];
	ld.global.f32 	%f78, [%rd35];
	sub.f32 	%f218, %f77, %f78;
	@%p3 bra 	$L__BB0_10;
	setp.leu.f32 	%p4, %f52, 0f00000000;
	@%p4 bra 	$L__BB0_6;
	div.rn.f32 	%f79, %f216, %f52;
	cvt.f64.f32 	%fd8, %f79;
	cvt.rzi.s32.f64 	%r13, %fd8;
	cvt.rn.f64.s32 	%fd9, %r13;
	cvt.f64.f32 	%fd10, %f216;
	sub.f64 	%fd11, %fd8, %fd9;
	add.f64 	%fd12, %fd11, %fd11;
	cvt.rzi.s32.f64 	%r14, %fd12;
	cvt.rn.f64.s32 	%fd13, %r14;
	add.f64 	%fd14, %fd9, %fd13;
	mul.f64 	%fd15, %fd14, %fd1;
	sub.f64 	%fd16, %fd10, %fd15;
	cvt.rn.f32.f64 	%f216, %fd16;
$L__BB0_6:
	setp.leu.f32 	%p5, %f53, 0f00000000;
	@%p5 bra 	$L__BB0_8;
	div.rn.f32 	%f80, %f217, %f53;
	cvt.f64.f32 	%fd17, %f80;
	cvt.rzi.s32.f64 	%r15, %fd17;
	cvt.rn.f64.s32 	%fd18, %r15;
	cvt.f64.f32 	%fd19, %f217;
	sub.f64 	%fd20, %fd17, %fd18;
	add.f64 	%fd21, %fd20, %fd20;
	cvt.rzi.s32.f64 	%r16, %fd21;
	cvt.rn.f64.s32 	%fd22, %r16;
	add.f64 	%fd23, %fd18, %fd22;
	mul.f64 	%fd24, %fd23, %fd2;
	sub.f64 	%fd25, %fd19, %fd24;
	cvt.rn.f32.f64 	%f217, %fd25;
$L__BB0_8:
	setp.leu.f32 	%p6, %f54, 0f00000000;
	@%p6 bra 	$L__BB0_10;
	div.rn.f32 	%f81, %f218, %f54;
	cvt.f64.f32 	%fd26, %f81;
	cvt.rzi.s32.f64 	%r17, %fd26;
	cvt.rn.f64.s32 	%fd27, %r17;
	cvt.f64.f32 	%fd28, %f218;
	sub.f64 	%fd29, %fd26, %fd27;
	add.f64 	%fd30, %fd29, %fd29;
	cvt.rzi.s32.f64 	%r18, %fd30;
	cvt.rn.f64.s32 	%fd31, %r18;
	add.f64 	%fd32, %fd27, %fd31;
	mul.f64 	%fd33, %fd32, %fd3;
	sub.f64 	%fd34, %fd28, %fd33;
	cvt.rn.f32.f64 	%f218, %fd34;
$L__BB0_10:
	setp.eq.f32 	%p7, %f59, 0f00000000;
	mul.f32 	%f83, %f217, %f217;
	fma.rn.f32 	%f84, %f216, %f216, %f83;
	fma.rn.f32 	%f85, %f218, %f218, %f84;
	sqrt.rn.f32 	%f22, %f85;
	neg.f32 	%f86, %f85;
	mul.f32 	%f87, %f55, %f86;
	fma.rn.f32 	%f88, %f87, 0f3BBB989D, 0f3F000000;
	cvt.sat.f32.f32 	%f89, %f88;
	mov.f32 	%f90, 0f4B400001;
	mov.f32 	%f91, 0f437C0000;
	fma.rm.f32 	%f92, %f89, %f91, %f90;
	add.f32 	%f93, %f92, 0fCB40007F;
	neg.f32 	%f94, %f93;
	fma.rn.f32 	%f95, %f87, 0f3FB8AA3B, %f94;
	fma.rn.f32 	%f96, %f87, 0f32A57060, %f95;
	mov.b32 	%r19, %f92;
	shl.b32 	%r20, %r19, 23;
	mov.b32 	%f97, %r20;
	ex2.approx.ftz.f32 	%f98, %f96;
	mul.f32 	%f23, %f98, %f97;
	mul.f32 	%f24, %f56, %f86;
	abs.f32 	%f25, %f22;
	setp.lt.f32 	%p8, %f25, 0f00800000;
	mul.f32 	%f99, %f25, 0f4B800000;
	selp.f32 	%f100, %f99, %f25, %p8;
	selp.f32 	%f101, 0fC1C00000, 0f00000000, %p8;
	mov.b32 	%r21, %f100;
	add.s32 	%r22, %r21, -1060439283;
	and.b32  	%r23, %r22, -8388608;
	sub.s32 	%r24, %r21, %r23;
	mov.b32 	%f102, %r24;
	cvt.rn.f32.s32 	%f103, %r23;
	fma.rn.f32 	%f104, %f103, 0f34000000, %f101;
	add.f32 	%f105, %f102, 0fBF800000;
	add.f32 	%f106, %f102, 0f3F800000;
	rcp.approx.ftz.f32 	%f107, %f106;
	add.f32 	%f108, %f105, %f105;
	mul.f32 	%f109, %f108, %f107;
	mul.f32 	%f110, %f109, %f109;
	sub.f32 	%f111, %f105, %f109;
	add.f32 	%f112, %f111, %f111;
	neg.f32 	%f113, %f109;
	fma.rn.f32 	%f114, %f113, %f105, %f112;
	mul.rn.f32 	%f115, %f107, %f114;
	fma.rn.f32 	%f116, %f110, 0f3A2C32E4, 0f3B52E7DB;
	fma.rn.f32 	%f117, %f116, %f110, 0f3C93BB73;
	fma.rn.f32 	%f118, %f117, %f110, 0f3DF6384F;
	mul.rn.f32 	%f119, %f118, %f110;
	fma.rn.f32 	%f120, %f109, 0f3FB8AA3B, %f104;
	sub.f32 	%f121, %f104, %f120;
	fma.rn.f32 	%f122, %f109, 0f3FB8AA3B, %f121;
	fma.rn.f32 	%f123, %f115, 0f3FB8AA3B, %f122;
	fma.rn.f32 	%f124, %f109, 0f32A55E34, %f123;
	mul.f32 	%f125, %f119, 0f40400000;
	fma.rn.f32 	%f126, %f125, %f115, %f124;
	fma.rn.f32 	%f127, %f119, %f109, %f126;
	add.rn.f32 	%f26, %f120, %f127;
	neg.f32 	%f128, %f120;
	add.rn.f32 	%f129, %f26, %f128;
	neg.f32 	%f130, %f129;
	add.rn.f32 	%f27, %f127, %f130;
	mul.rn.f32 	%f131, %f26, %f59;
	neg.f32 	%f132, %f131;
	fma.rn.f32 	%f133, %f26, %f59, %f132;
	fma.rn.f32 	%f134, %f27, %f59, %f133;
	cvt.rni.f32.f32 	%f135, %f131;
	sub.f32 	%f136, %f131, %f135;
	add.f32 	%f137, %f136, %f134;
	fma.rn.f32 	%f138, %f137, 0f391FCB8E, 0f3AAF85ED;
	fma.rn.f32 	%f139, %f138, %f137, 0f3C1D9856;
	fma.rn.f32 	%f140, %f139, %f137, 0f3D6357BB;
	fma.rn.f32 	%f141, %f140, %f137, 0f3E75FDEC;
	fma.rn.f32 	%f142, %f141, %f137, 0f3F317218;
	fma.rn.f32 	%f143, %f142, %f137, 0f3F800000;
	cvt.rzi.s32.f32 	%r25, %f135;
	setp.gt.f32 	%p9, %f135, 0f00000000;
	selp.b32 	%r26, 0, -2097152000, %p9;
	add.s32 	%r27, %r26, 2130706432;
	mov.b32 	%f144, %r27;
	mul.f32 	%f145, %f143, %f144;
	shl.b32 	%r28, %r25, 23;
	sub.s32 	%r29, %r28, %r26;
	mov.b32 	%f146, %r29;
	mul.f32 	%f147, %f145, %f146;
	abs.f32 	%f148, %f131;
	setp.gt.f32 	%p10, %f148, 0f43180000;
	setp.lt.f32 	%p11, %f131, 0f00000000;
	selp.f32 	%f149, 0f00000000, 0f7F800000, %p11;
	selp.f32 	%f28, %f149, %f147, %p10;
	setp.eq.f32 	%p12, %f22, 0f3F800000;
	or.pred  	%p13, %p7, %p12;
	mov.f32 	%f219, 0f3F800000;
	@%p13 bra 	$L__BB0_18;
	setp.num.f32 	%p14, %f2, %f2;
	setp.num.f32 	%p15, %f25, %f25;
	and.pred  	%p16, %p15, %p14;
	@%p16 bra 	$L__BB0_13;
	add.rn.f32 	%f219, %f22, %f59;
	bra.uni 	$L__BB0_18;
$L__BB0_13:
	setp.neu.f32 	%p17, %f22, 0f00000000;
	setp.neu.f32 	%p18, %f25, 0f7F800000;
	and.pred  	%p19, %p17, %p18;
	@%p19 bra 	$L__BB0_15;
	setp.lt.f32 	%p26, %f59, 0f00000000;
	setp.neu.f32 	%p27, %f1, 0f3F800000;
	add.f32 	%f153, %f22, %f22;
	mov.b32 	%r30, %f153;
	xor.b32  	%r31, %r30, 2139095040;
	selp.b32 	%r32, %r31, %r30, %p26;
	and.b32  	%r33, %r32, 2147483647;
	selp.b32 	%r34, %r33, %r32, %p27;
	mov.b32 	%f219, %r34;
	bra.uni 	$L__BB0_18;
$L__BB0_15:
	setp.eq.f32 	%p20, %f2, 0f7F800000;
	setp.eq.f32 	%p21, %f22, 0fBF800000;
	and.pred  	%p22, %p21, %p20;
	@%p22 bra 	$L__BB0_18;
	setp.geu.f32 	%p23, %f22, 0f00000000;
	mov.f32 	%f219, %f28;
	@%p23 bra 	$L__BB0_18;
	setp.neu.f32 	%p24, %f59, %f3;
	setp.neu.f32 	%p25, %f1, 0f3F800000;
	neg.f32 	%f151, %f28;
	selp.f32 	%f152, %f28, %f151, %p25;
	selp.f32 	%f219, 0f7FFFFFFF, %f152, %p24;
$L__BB0_18:
	fma.rn.f32 	%f155, %f24, 0f3BBB989D, 0f3F000000;
	cvt.sat.f32.f32 	%f156, %f155;
	mov.f32 	%f157, 0f4B400001;
	mov.f32 	%f158, 0f437C0000;
	fma.rm.f32 	%f159, %f156, %f158, %f157;
	setp.eq.f32 	%p29, %f60, 0f00000000;
	mul.f32 	%f160, %f57, %f23;
	div.rn.f32 	%f33, %f160, %f219;
	add.f32 	%f161, %f159, 0fCB40007F;
	neg.f32 	%f162, %f161;
	fma.rn.f32 	%f163, %f24, 0f3FB8AA3B, %f162;
	fma.rn.f32 	%f164, %f24, 0f32A57060, %f163;
	ex2.approx.ftz.f32 	%f165, %f164;
	mov.b32 	%r35, %f159;
	shl.b32 	%r36, %r35, 23;
	mov.b32 	%f166, %r36;
	mul.f32 	%f34, %f165, %f166;
	mul.rn.f32 	%f167, %f26, %f60;
	neg.f32 	%f168, %f167;
	fma.rn.f32 	%f169, %f26, %f60, %f168;
	fma.rn.f32 	%f170, %f27, %f60, %f169;
	cvt.rni.f32.f32 	%f171, %f167;
	sub.f32 	%f172, %f167, %f171;
	add.f32 	%f173, %f172, %f170;
	fma.rn.f32 	%f174, %f173, 0f391FCB8E, 0f3AAF85ED;
	fma.rn.f32 	%f175, %f174, %f173, 0f3C1D9856;
	fma.rn.f32 	%f176, %f175, %f173, 0f3D6357BB;
	fma.rn.f32 	%f177, %f176, %f173, 0f3E75FDEC;
	fma.rn.f32 	%f178, %f177, %f173, 0f3F317218;
	fma.rn.f32 	%f179, %f178, %f173, 0f3F800000;
	cvt.rzi.s32.f32 	%r37, %f171;
	setp.gt.f32 	%p30, %f171, 0f00000000;
	selp.b32 	%r38, 0, -2097152000, %p30;
	add.s32 	%r39, %r38, 2130706432;
	mov.b32 	%f180, %r39;
	mul.f32 	%f181, %f179, %f180;
	shl.b32 	%r40, %r37, 23;
	sub.s32 	%r41, %r40, %r38;
	mov.b32 	%f182, %r41;
	mul.f32 	%f183, %f181, %f182;
	abs.f32 	%f184, %f167;
	setp.gt.f32 	%p31, %f184, 0f43180000;
	setp.lt.f32 	%p32, %f167, 0f00000000;
	selp.f32 	%f185, 0f00000000, 0f7F800000, %p32;
	selp.f32 	%f35, %f185, %f183, %p31;
	or.pred  	%p33, %p29, %p12;
	mov.f32 	%f220, 0f3F800000;
	@%p33 bra 	$L__BB0_26;
	setp.num.f32 	%p34, %f5, %f5;
	setp.num.f32 	%p35, %f25, %f25;
	and.pred  	%p36, %p35, %p34;
	@%p36 bra 	$L__BB0_21;
	add.rn.f32 	%f220, %f22, %f60;
	bra.uni 	$L__BB0_26;
$L__BB0_21:
	setp.neu.f32 	%p37, %f22, 0f00000000;
	setp.neu.f32 	%p38, %f25, 0f7F800000;
	and.pred  	%p39, %p37, %p38;
	@%p39 bra 	$L__BB0_23;
	setp.lt.f32 	%p46, %f60, 0f00000000;
	setp.neu.f32 	%p47, %f4, 0f3F800000;
	add.f32 	%f189, %f22, %f22;
	mov.b32 	%r42, %f189;
	xor.b32  	%r43, %r42, 2139095040;
	selp.b32 	%r44, %r43, %r42, %p46;
	and.b32  	%r45, %r44, 2147483647;
	selp.b32 	%r46, %r45, %r44, %p47;
	mov.b32 	%f220, %r46;
	bra.uni 	$L__BB0_26;
$L__BB0_23:
	setp.eq.f32 	%p40, %f5, 0f7F800000;
	setp.eq.f32 	%p41, %f22, 0fBF800000;
	and.pred  	%p42, %p41, %p40;
	@%p42 bra 	$L__BB0_26;
	setp.geu.f32 	%p43, %f22, 0f00000000;
	mov.f32 	%f220, %f35;
	@%p43 bra 	$L__BB0_26;
	setp.neu.f32 	%p44, %f60, %f6;
	setp.neu.f32 	%p45, %f4, 0f3F800000;
	neg.f32 	%f187, %f35;
	selp.f32 	%f188, %f35, %f187, %p45;
	selp.f32 	%f220, 0f7FFFFFFF, %f188, %p44;
$L__BB0_26:
	mul.f32 	%f190, %f58, %f34;
	div.rn.f32 	%f191, %f190, %f220;
	mul.f32 	%f192, %f62, %f191;
	fma.rn.f32 	%f193, %f61, %f33, %f192;
	add.f32 	%f221, %f221, %f193;
	div.rn.f32 	%f194, %f59, %f22;
	cvt.f64.f32 	%fd35, %f194;
	cvt.f64.f32 	%fd36, %f22;
	fma.rn.f64 	%fd37, %fd4, %fd36, %fd35;
	cvt.rn.f32.f64 	%f195, %fd37;
	neg.f32 	%f196, %f195;
	div.rn.f32 	%f197, %f60, %f22;
	cvt.f64.f32 	%fd38, %f197;
	fma.rn.f64 	%fd39, %fd5, %fd36, %fd38;
	cvt.rn.f32.f64 	%f198, %fd39;
	mul.f32 	%f199, %f61, %f196;
	mul.f32 	%f200, %f199, %f33;
	mul.f32 	%f201, %f62, %f198;
	mul.f32 	%f202, %f201, %f191;
	sub.f32 	%f203, %f200, %f202;
	div.rn.f32 	%f204, %f216, %f22;
	div.rn.f32 	%f205, %f217, %f22;
	div.rn.f32 	%f206, %f218, %f22;
	fma.rn.f32 	%f222, %f204, %f203, %f222;
	fma.rn.f32 	%f223, %f205, %f203, %f223;
	fma.rn.f32 	%f224, %f206, %f203, %f224;
$L__BB0_27:
	add.s32 	%r48, %r48, 1;
	setp.ne.s32 	%p48, %r48, 0;
	add.s32 	%r47, %r47, 1;
	add.s64 	%rd35, %rd35, 4;
	add.s64 	%rd34, %rd34, 4;
	add.s64 	%rd33, %rd33, 4;
	@%p48 bra 	$L__BB0_2;
$L__BB0_28:
	ld.param.u64 	%rd32, [_Z8mdKerneliPfS_S_S_S_S_S_iffffffffffffffffffff_param_3];
	ld.param.u64 	%rd31, [_Z8mdKerneliPfS_S_S_S_S_S_iffffffffffffffffffff_param_2];
	ld.param.u64 	%rd30, [_Z8mdKerneliPfS_S_S_S_S_S_iffffffffffffffffffff_param_1];
	cvta.to.global.u64 	%rd21, %rd30;
	cvta.to.global.u64 	%rd22, %rd31;
	cvta.to.global.u64 	%rd23, %rd32;
	cvta.to.global.u64 	%rd24, %rd16;
	neg.f32 	%f207, %f222;
	mul.wide.s32 	%rd25, %r1, 4;
	add.s64 	%rd26, %rd21, %rd25;
	st.global.f32 	[%rd26], %f207;
	neg.f32 	%f208, %f223;
	add.s64 	%rd27, %rd22, %rd25;
	st.global.f32 	[%rd27], %f208;
	neg.f32 	%f209, %f224;
	add.s64 	%rd28, %rd23, %rd25;
	st.global.f32 	[%rd28], %f209;
	add.s64 	%rd29, %rd24, %rd25;
	st.global.f32 	[%rd29], %f221;
	ret;

}


// ===== COMPILED SASS (sm_100) =====

	.target	sm_100

	.elftype	@"ET_EXEC"


//--------------------- .note.nv.tkinfo           --------------------------
	.section	.note.nv.tkinfo,"",@"SHT_NOTE"
	.sectionflags	@"SHF_NOTE_NV_TKINFO"
	.tkinfo
        /*0018*/ 	.word	0x00000002
        /*0030*/ 	.string	""
        /*0030*/ 	.string	"ptxas"
        /*0030*/ 	.string	"Cuda compilation tools, release 13.0, V13.0.88"
        /*0030*/ 	.string	"Build cuda_13.0.r13.0/compiler.36424714_0"
        /*0030*/ 	.string	"-arch sm_100 -m 64 "



//--------------------- .note.nv.cuinfo           --------------------------
	.section	.note.nv.cuinfo,"",@"SHT_NOTE"
	.sectionflags	@"SHF_NOTE_NV_CUINFO"
        /*0018*/ 	.short	0x0002
        /*001a*/ 	.short	0x0064
        /*001c*/ 	.short	0x0082
	.zero		2


//--------------------- .nv.info                  --------------------------
	.section	.nv.info,"",@"SHT_CUDA_INFO"
	.align	4


	//----- nvinfo : EIATTR_REGCOUNT
	.align		4
        /*0000*/ 	.byte	0x04, 0x2f
        /*0002*/ 	.short	(.L_1 - .L_0)
	.align		4
.L_0:
        /*0004*/ 	.word	index@(_Z8mdKerneliPfS_S_S_S_S_S_iffffffffffffffffffff)
        /*0008*/ 	.word	0x00000030


	//----- nvinfo : EIATTR_FRAME_SIZE
	.align		4
.L_1:
        /*000c*/ 	.byte	0x04, 0x11
        /*000e*/ 	.short	(.L_3 - .L_2)
	.align		4
.L_2:
        /*0010*/ 	.word	index@($__internal_1_$__cuda_sm3x_div_rn_noftz_f32_slowpath)
        /*0014*/ 	.word	0x00000000


	//----- nvinfo : EIATTR_FRAME_SIZE
	.align		4
.L_3:
        /*0018*/ 	.byte	0x04, 0x11
        /*001a*/ 	.short	(.L_5 - .L_4)
	.align		4
.L_4:
        /*001c*/ 	.word	index@($__internal_0_$__cuda_sm20_sqrt_rn_f32_slowpath)
        /*0020*/ 	.word	0x00000000


	//----- nvinfo : EIATTR_FRAME_SIZE
	.align		4
.L_5:
        /*0024*/ 	.byte	0x04, 0x11
        /*0026*/ 	.short	(.L_7 - .L_6)
	.align		4
.L_6:
        /*0028*/ 	.word	index@(_Z8mdKerneliPfS_S_S_S_S_S_iffffffffffffffffffff)
        /*002c*/ 	.word	0x00000000


	//----- nvinfo : EIATTR_MIN_STACK_SIZE
	.align		4
.L_7:
        /*0030*/ 	.byte	0x04, 0x12
        /*0032*/ 	.short	(.L_9 - .L_8)
	.align		4
.L_8:
        /*0034*/ 	.word	index@(_Z8mdKerneliPfS_S_S_S_S_S_iffffffffffffffffffff)
        /*0038*/ 	.word	0x00000000
.L_9:


//--------------------- .nv.compat                --------------------------
	.section	.nv.compat,"",@"SHT_CUDA_COMPAT_INFO"
	.align	4
        /*0000*/ 	.byte	0x02, 0x09, 0x00, 0x00, 0x02, 0x02, 0x01, 0x00, 0x02, 0x05, 0x05, 0x00, 0x03, 0x07, 0x01, 0x01
        /*0010*/ 	.byte	0x02, 0x03, 0x00, 0x00, 0x02, 0x06, 0x01, 0x00, 0x04, 0x0b, 0x08, 0x00, 0x01, 0x00, 0x00, 0x00
        /*0020*/ 	.byte	0x00, 0x00, 0x00, 0x00


//--------------------- .nv.info._Z8mdKerneliPfS_S_S_S_S_S_iffffffffffffffffffff --------------------------
	.section	.nv.info._Z8mdKerneliPfS_S_S_S_S_S_iffffffffffffffffffff,"",@"SHT_CUDA_INFO"
	.sectionflags	@""
	.align	4


	//----- nvinfo : EIATTR_CUDA_API_VERSION
	.align		4
        /*0000*/ 	.byte	0x04, 0x37
        /*0002*/ 	.short	(.L_11 - .L_10)
.L_10:
        /*0004*/ 	.word	0x00000082


	//----- nvinfo : EIATTR_KPARAM_INFO
	.align		4
.L_11:
        /*0008*/ 	.byte	0x04, 0x17
        /*000a*/ 	.short	(.L_13 - .L_12)
.L_12:
        /*000c*/ 	.word	0x00000000
        /*0010*/ 	.short	0x001c
        /*0012*/ 	.short	0x0090
        /*0014*/ 	.byte	0x00, 0xf0, 0x11, 0x00


	//----- nvinfo : EIATTR_KPARAM_INFO
	.align		4
.L_13:
        /*0018*/ 	.byte	0x04, 0x17
        /*001a*/ 	.short	(.L_15 - .L_14)
.L_14:
        /*001c*/ 	.word	0x00000000
        /*0020*/ 	.short	0x001b
        /*0022*/ 	.short	0x008c
        /*0024*/ 	.byte	0x00, 0xf0, 0x11, 0x00


	//----- nvinfo : EIATTR_KPARAM_INFO
	.align		4
.L_15:
        /*0028*/ 	.byte	0x04, 0x17
        /*002a*/ 	.short	(.L_17 - .L_16)
.L_16:
        /*002c*/ 	.word	0x00000000
        /*0030*/ 	.short	0x001a
        /*0032*/ 	.short	0x0088
        /*0034*/ 	.byte	0x00, 0xf0, 0x11, 0x00


	//----- nvinfo : EIATTR_KPARAM_INFO
	.align		4
.L_17:
        /*0038*/ 	.byte	0x04, 0x17
        /*003a*/ 	.short	(.L_19 - .L_18)
.L_18:
        /*003c*/ 	.word	0x00000000
        /*0040*/ 	.short	0x0019
        /*0042*/ 	.short	0x0084
        /*0044*/ 	.byte	0x00, 0xf0, 0x11, 0x00


	//----- nvinfo : EIATTR_KPARAM_INFO
	.align		4
.L_19:
        /*0048*/ 	.byte	0x04, 0x17
        /*004a*/ 	.short	(.L_21 - .L_20)
.L_20:
        /*004c*/ 	.word	0x00000000
        /*0050*/ 	.short	0x0018
        /*0052*/ 	.short	0x0080
        /*0054*/ 	.byte	0x00, 0xf0, 0x11, 0x00


	//----- nvinfo : EIATTR_KPARAM_INFO
	.align		4
.L_21:
        /*0058*/ 	.byte	0x04, 0x17
        /*005a*/ 	.short	(.L_23 - .L_22)
.L_22:
        /*005c*/ 	.word	0x00000000
        /*0060*/ 	.short	0x0017
        /*0062*/ 	.short	0x007c
        /*0064*/ 	.byte	0x00, 0xf0, 0x11, 0x00


	//----- nvinfo : EIATTR_KPARAM_INFO
	.align		4
.L_23:
        /*0068*/ 	.byte	0x04, 0x17
        /*006a*/ 	.short	(.L_25 - .L_24)
.L_24:
        /*006c*/ 	.word	0x00000000
        /*0070*/ 	.short	0x0016
        /*0072*/ 	.short	0x0078
        /*0074*/ 	.byte	0x00, 0xf0, 0x11, 0x00


	//----- nvinfo : EIATTR_KPARAM_INFO
	.align		4
.L_25:
        /*0078*/ 	.byte	0x04, 0x17
        /*007a*/ 	.short	(.L_27 - .L_26)
.L_26:
        /*007c*/ 	.word	0x00000000
        /*0080*/ 	.short	0x0015
        /*0082*/ 	.short	0x0074
        /*0084*/ 	.byte	0x00, 0xf0, 0x11, 0x00


	//----- nvinfo : EIATTR_KPARAM_INFO
	.align		4
.L_27:
        /*0088*/ 	.byte	0x04, 0x17
        /*008a*/ 	.short	(.L_29 - .L_28)
.L_28:
        /*008c*/ 	.word	0x00000000
        /*0090*/ 	.short	0x0014
        /*0092*/ 	.short	0x0070
        /*0094*/ 	.byte	0x00, 0xf0, 0x11, 0x00


	//----- nvinfo : EIATTR_KPARAM_INFO
	.align		4
.L_29:
        /*0098*/ 	.byte	0x04, 0x17
        /*009a*/ 	.short	(.L_31 - .L_30)
.L_30:
        /*009c*/ 	.word	0x00000000
        /*00a0*/ 	.short	0x0013
        /*00a2*/ 	.short	0x006c
        /*00a4*/ 	.byte	0x00, 0xf0, 0x11, 0x00


	//----- nvinfo : EIATTR_KPARAM_INFO
	.align		4
.L_31:
        /*00a8*/ 	.byte	0x04, 0x17
        /*00aa*/ 	.short	(.L_33 - .L_32)
.L_32:
        /*00ac*/ 	.word	0x00000000
        /*00b0*/ 	.short	0x0012
        /*00b2*/ 	.short	0x0068
        /*00b4*/ 	.byte	0x00, 0xf0, 0x11, 0x00


	//----- nvinfo : EIATTR_KPARAM_INFO
	.align		4
.L_33:
        /*00b8*/ 	.byte	0x04, 0x17
        /*00ba*/ 	.short	(.L_35 - .L_34)
.L_34:
        /*00bc*/ 	.word	0x00000000
        /*00c0*/ 	.short	0x0011
        /*00c2*/ 	.short	0x0064
        /*00c4*/ 	.byte	0x00, 0xf0, 0x11, 0x00


	//----- nvinfo : EIATTR_KPARAM_INFO
	.align		4
.L_35:
        /*00c8*/ 	.byte	0x04, 0x17
        /*00ca*/ 	.short	(.L_37 - .L_36)
.L_36:
        /*00cc*/ 	.word	0x00000000
        /*00d0*/ 	.short	0x0010
        /*00d2*/ 	.short	0x0060
        /*00d4*/ 	.byte	0x00, 0xf0, 0x11, 0x00


	//----- nvinfo : EIATTR_KPARAM_INFO
	.align		4
.L_37:
        /*00d8*/ 	.byte	0x04, 0x17
        /*00da*/ 	.short	(.L_39 - .L_38)
.L_38:
        /*00dc*/ 	.word	0x00000000
        /*00e0*/ 	.short	0x000f
        /*00e2*/ 	.short	0x005c
        /*00e4*/ 	.byte	0x00, 0xf0, 0x11, 0x00


	//----- nvinfo : EIATTR_KPARAM_INFO
	.align		4
.L_39:
        /*00e8*/ 	.byte	0x04, 0x17
        /*00ea*/ 	.short	(.L_41 - .L_40)
.L_40:
        /*00ec*/ 	.word	0x00000000
        /*00f0*/ 	.short	0x000e
        /*00f2*/ 	.short	0x0058
        /*00f4*/ 	.byte	0x00, 0xf0, 0x11, 0x00


	//----- nvinfo : EIATTR_KPARAM_INFO
	.align		4
.L_41:
        /*00f8*/ 	.byte	0x04, 0x17
        /*00fa*/ 	.short	(.L_43 - .L_42)
.L_42:
        /*00fc*/ 	.word	0x00000000
        /*0100*/ 	.short	0x000d
        /*0102*/ 	.short	0x0054
        /*0104*/ 	.byte	0x00, 0xf0, 0x11, 0x00


	//----- nvinfo : EIATTR_KPARAM_INFO
	.align		4
.L_43:
        /*0108*/ 	.byte	0x04, 0x17
        /*010a*/ 	.short	(.L_45 - .L_44)
.L_44:
        /*010c*/ 	.word	0x00000000
        /*0110*/ 	.short	0x000c
        /*0112*/ 	.short	0x0050
        /*0114*/ 	.byte	0x00, 0xf0, 0x11, 0x00


	//----- nvinfo : EIATTR_KPARAM_INFO
	.align		4
.L_45:
        /*0118*/ 	.byte	0x04, 0x17
        /*011a*/ 	.short	(.L_47 - .L_46)
.L_46:
        /*011c*/ 	.word	0x00000000
        /*0120*/ 	.short	0x000b
        /*0122*/ 	.short	0x004c
        /*0124*/ 	.byte	0x00, 0xf0, 0x11, 0x00


	//----- nvinfo : EIATTR_KPARAM_INFO
	.align		4
.L_47:
        /*0128*/ 	.byte	0x04, 0x17
        /*012a*/ 	.short	(.L_49 - .L_48)
.L_48:
        /*012c*/ 	.word	0x00000000
        /*0130*/ 	.short	0x000a
        /*0132*/ 	.short	0x0048
        /*0134*/ 	.byte	0x00, 0xf0, 0x11, 0x00


	//----- nvinfo : EIATTR_KPARAM_INFO
	.align		4
.L_49:
        /*0138*/ 	.byte	0x04, 0x17
        /*013a*/ 	.short	(.L_51 - .L_50)
.L_50:
        /*013c*/ 	.word	0x00000000
        /*0140*/ 	.short	0x0009
        /*0142*/ 	.short	0x0044
        /*0144*/ 	.byte	0x00, 0xf0, 0x11, 0x00


	//----- nvinfo : EIATTR_KPARAM_INFO
	.align		4
.L_51:
        /*0148*/ 	.byte	0x04, 0x17
        /*014a*/ 	.short	(.L_53 - .L_52)
.L_52:
        /*014c*/ 	.word	0x00000000
        /*0150*/ 	.short	0x0008
        /*0152*/ 	.short	0x0040
        /*0154*/ 	.byte	0x00, 0xf0, 0x11, 0x00


	//----- nvinfo : EIATTR_KPARAM_INFO
	.align		4
.L_53:
        /*0158*/ 	.byte	0x04, 0x17
        /*015a*/ 	.short	(.L_55 - .L_54)
.L_54:
        /*015c*/ 	.word	0x00000000
        /*0160*/ 	.short	0x0007
        /*0162*/ 	.short	0x0038
        /*0164*/ 	.byte	0x00, 0xf5, 0x21, 0x00


	//----- nvinfo : EIATTR_KPARAM_INFO
	.align		4
.L_55:
        /*0168*/ 	.byte	0x04, 0x17
        /*016a*/ 	.short	(.L_57 - .L_56)
.L_56:
        /*016c*/ 	.word	0x00000000
        /*0170*/ 	.short	0x0006
        /*0172*/ 	.short	0x0030
        /*0174*/ 	.byte	0x00, 0xf5, 0x21, 0x00


	//----- nvinfo : EIATTR_KPARAM_INFO
	.align		4
.L_57:
        /*0178*/ 	.byte	0x04, 0x17
        /*017a*/ 	.short	(.L_59 - .L_58)
.L_58:
        /*017c*/ 	.word	0x00000000
        /*0180*/ 	.short	0x0005
        /*0182*/ 	.short	0x0028
        /*0184*/ 	.byte	0x00, 0xf5, 0x21, 0x00


	//----- nvinfo : EIATTR_KPARAM_INFO
	.align		4
.L_59:
        /*0188*/ 	.byte	0x04, 0x17
        /*018a*/ 	.short	(.L_61 - .L_60)
.L_60:
        /*018c*/ 	.word	0x00000000
        /*0190*/ 	.short	0x0004
        /*0192*/ 	.short	0x0020
        /*0194*/ 	.byte	0x00, 0xf5, 0x21, 0x00


	//----- nvinfo : EIATTR_KPARAM_INFO
	.align		4
.L_61:
        /*0198*/ 	.byte	0x04, 0x17
        /*019a*/ 	.short	(.L_63 - .L_62)
.L_62:
        /*019c*/ 	.word	0x00000000
        /*01a0*/ 	.short	0x0003
        /*01a2*/ 	.short	0x0018
        /*01a4*/ 	.byte	0x00, 0xf5, 0x21, 0x00


	//----- nvinfo : EIATTR_KPARAM_INFO
	.align		4
.L_63:
        /*01a8*/ 	.byte	0x04, 0x17
        /*01aa*/ 	.short	(.L_65 - .L_64)
.L_64:
        /*01ac*/ 	.word	0x00000000
        /*01b0*/ 	.short	0x0002
        /*01b2*/ 	.short	0x0010
        /*01b4*/ 	.byte	0x00, 0xf5, 0x21, 0x00


	//----- nvinfo : EIATTR_KPARAM_INFO
	.align		4
.L_65:
        /*01b8*/ 	.byte	0x04, 0x17
        /*01ba*/ 	.short	(.L_67 - .L_66)
.L_66:
        /*01bc*/ 	.word	0x00000000
        /*01c0*/ 	.short	0x0001
        /*01c2*/ 	.short	0x0008
        /*01c4*/ 	.byte	0x00, 0xf5, 0x21, 0x00


	//----- nvinfo : EIATTR_KPARAM_INFO
	.align		4
.L_67:
        /*01c8*/ 	.byte	0x04, 0x17
        /*01ca*/ 	.short	(.L_69 - .L_68)
.L_68:
        /*01cc*/ 	.word	0x00000000
        /*01d0*/ 	.short	0x0000
        /*01d2*/ 	.short	0x0000
        /*01d4*/ 	.byte	0x00, 0xf0, 0x11, 0x00


	//----- nvinfo : EIATTR_SPARSE_MMA_MASK
	.align		4
.L_69:
        /*01d8*/ 	.byte	0x03, 0x50
        /*01da*/ 	.short	0x0000


	//----- nvinfo : EIATTR_MAXREG_COUNT
	.align		4
        /*01dc*/ 	.byte	0x03, 0x1b
        /*01de*/ 	.short	0x00ff


	//----- nvinfo : EIATTR_MERCURY_ISA_VERSION
	.align		4
        /*01e0*/ 	.byte	0x03, 0x5f
        /*01e2*/ 	.short	0x0101


	//----- nvinfo : EIATTR_VRC_CTA_INIT_COUNT
	.align		4
        /*01e4*/ 	.byte	0x02, 0x4a
	.zero		1
	.zero		1


	//----- nvinfo : EIATTR_EXIT_INSTR_OFFSETS
	.align		4
        /*01e8*/ 	.byte	0x04, 0x1c
        /*01ea*/ 	.short	(.L_71 - .L_70)


	//   ....[0]....
.L_70:
        /*01ec*/ 	.word	0x00001e80


	//----- nvinfo : EIATTR_CRS_STACK_SIZE
	.align		4
.L_71:
        /*01f0*/ 	.byte	0x04, 0x1e
        /*01f2*/ 	.short	(.L_73 - .L_72)
.L_72:
        /*01f4*/ 	.word	0x00000000


	//----- nvinfo : EIATTR_CBANK_PARAM_SIZE
	.align		4
.L_73:
        /*01f8*/ 	.byte	0x03, 0x19
        /*01fa*/ 	.short	0x0094


	//----- nvinfo : EIATTR_PARAM_CBANK
	.align		4
        /*01fc*/ 	.byte	0x04, 0x0a
        /*01fe*/ 	.short	(.L_75 - .L_74)
	.align		4
.L_74:
        /*0200*/ 	.word	index@(.nv.constant0._Z8mdKerneliPfS_S_S_S_S_S_iffffffffffffffffffff)
        /*0204*/ 	.short	0x0380
        /*0206*/ 	.short	0x0094


	//----- nvinfo : EIATTR_SW_WAR
	.align		4
.L_75:
        /*0208*/ 	.byte	0x04, 0x36
        /*020a*/ 	.short	(.L_77 - .L_76)
.L_76:
        /*020c*/ 	.word	0x00000008
.L_77:


//--------------------- .nv.callgraph             --------------------------
	.section	.nv.callgraph,"",@"SHT_CUDA_CALLGRAPH"
	.align	4
	.sectionentsize	8
	.align		4
        /*0000*/ 	.word	0x00000000
	.align		4
        /*0004*/ 	.word	0xffffffff
	.align		4
        /*0008*/ 	.word	0x00000000
	.align		4
        /*000c*/ 	.word	0xfffffffe
	.align		4
        /*0010*/ 	.word	0x00000000
	.align		4
        /*0014*/ 	.word	0xfffffffd
	.align		4
        /*0018*/ 	.word	0x00000000
	.align		4
        /*001c*/ 	.word	0xfffffffc


//--------------------- .text._Z8mdKerneliPfS_S_S_S_S_S_iffffffffffffffffffff --------------------------
	.section	.text._Z8mdKerneliPfS_S_S_S_S_S_iffffffffffffffffffff,"ax",@progbits
	.align	128
        .global         _Z8mdKerneliPfS_S_S_S_S_S_iffffffffffffffffffff
        .type           _Z8mdKerneliPfS_S_S_S_S_S_iffffffffffffffffffff,@function
        .size           _Z8mdKerneliPfS_S_S_S_S_S_iffffffffffffffffffff,(.L_x_48 - _Z8mdKerneliPfS_S_S_S_S_S_iffffffffffffffffffff)
        .other          _Z8mdKerneliPfS_S_S_S_S_S_iffffffffffffffffffff,@"STO_CUDA_ENTRY STV_DEFAULT"
_Z8mdKerneliPfS_S_S_S_S_S_iffffffffffffffffffff:
.text._Z8mdKerneliPfS_S_S_S_S_S_iffffffffffffffffffff:
[----:B------:R-:W-:Y:S01]  /*0000*/  LDC R1, c[0x0][0x37c] ;  /* 0x0000df00ff017b82 */ /* 0x000fe20000000800 */
[----:B------:R-:W0:Y:S01]  /*0010*/  S2R R0, SR_TID.X ;  /* 0x0000000000007919 */ /* 0x000e220000002100 */
[----:B------:R-:W1:Y:S06]  /*0020*/  LDCU UR4, c[0x0][0x380] ;  /* 0x00007000ff0477ac */ /* 0x000e6c0008000800 */
[----:B------:R-:W0:Y:S01]  /*0030*/  S2UR UR5, SR_CTAID.X ;  /* 0x00000000000579c3 */ /* 0x000e220000002500 */
[----:B------:R-:W-:Y:S01]  /*0040*/  HFMA2 R32, -RZ, RZ, 0, 0 ;  /* 0x00000000ff207431 */ /* 0x000fe200000001ff */
[----:B------:R-:W-:-:S02]  /*0050*/  CS2R R30, SRZ ;  /* 0x00000000001e7805 */ /* 0x000fc4000001ff00 */
[----:B------:R-:W-:Y:S01]  /*0060*/  MOV R15, RZ ;  /* 0x000000ff000f7202 */ /* 0x000fe20000000f00 */
[----:B------:R-:W2:Y:S03]  /*0070*/  LDCU.64 UR6, c[0x0][0x358] ;  /* 0x00006b00ff0677ac */ /* 0x000ea60008000a00 */
[----:B------:R-:W0:Y:S01]  /*0080*/  LDC R33, c[0x0][0x360] ;  /* 0x0000d800ff217b82 */ /* 0x000e220000000800 */
[----:B-1----:R-:W-:Y:S01]  /*0090*/  UISETP.GE.AND UP0, UPT, UR4, 0x1, UPT ;  /* 0x000000010400788c */ /* 0x002fe2000bf06270 */
[----:B0-----:R-:W-:-:S08]  /*00a0*/  IMAD R33, R33, UR5, R0 ;  /* 0x0000000521217c24 */ /* 0x001fd0000f8e0200 */
[----:B--2---:R-:W-:Y:S05]  /*00b0*/  BRA.U !UP0, `(.L_x_0) ;  /* 0x0000001d08347547 */ /* 0x004fea000b800000 */
[----:B------:R-:W0:Y:S01]  /*00c0*/  LDC.64 R4, c[0x0][0x3e0] ;  /* 0x0000f800ff047b82 */ /* 0x000e220000000a00 */
[----:B------:R-:W1:Y:S01]  /*00d0*/  LDCU.64 UR10, c[0x0][0x3d0] ;  /* 0x00007a00ff0a77ac */ /* 0x000e620008000a00 */
[----:B------:R-:W-:Y:S02]  /*00e0*/  IADD3 R10, PT, PT, -R33, RZ, RZ ;  /* 0x000000ff210a7210 */ /* 0x000fe40007ffe1ff */
[----:B------:R-:W-:Y:S02]  /*00f0*/  CS2R R30, SRZ ;  /* 0x00000000001e7805 */ /* 0x000fe4000001ff00 */
[----:B------:R-:W-:Y:S01]  /*0100*/  MOV R15, RZ ;  /* 0x000000ff000f7202 */ /* 0x000fe20000000f00 */
[----:B------:R-:W2:Y:S01]  /*0110*/  LDCU UR5, c[0x0][0x3c4] ;  /* 0x00007880ff0577ac */ /* 0x000ea20008000800 */
[----:B------:R-:W-:Y:S01]  /*0120*/  MOV R32, RZ ;  /* 0x000000ff00207202 */ /* 0x000fe20000000f00 */
[----:B------:R-:W3:Y:S01]  /*0130*/  LDC.64 R42, c[0x0][0x3a8] ;  /* 0x0000ea00ff2a7b82 */ /* 0x000ee20000000a00 */
[----:B------:R-:W4:Y:S01]  /*0140*/  LDCU.64 UR8, c[0x0][0x3c8] ;  /* 0x00007900ff0877ac */ /* 0x000f220008000a00 */
[----:B------:R-:W-:Y:S01]  /*0150*/  UIADD3 UR4, UPT, UPT, -UR4, URZ, URZ ;  /* 0x000000ff04047290 */ /* 0x000fe2000fffe1ff */
[----:B------:R-:W0:Y:S05]  /*0160*/  LDCU UR17, c[0x0][0x3e0] ;  /* 0x00007c00ff1177ac */ /* 0x000e2a0008000800 */
[----:B------:R-:W5:Y:S01]  /*0170*/  LDC.64 R26, c[0x0][0x3b0] ;  /* 0x0000ec00ff1a7b82 */ /* 0x000f620000000a00 */
[----:B-1----:R-:W1:Y:S01]  /*0180*/  F2F.F64.F32 R22, UR10 ;  /* 0x0000000a00167d10 */ /* 0x002e620008201800 */
[----:B------:R-:W0:Y:S02]  /*0190*/  LDCU UR22, c[0x0][0x3e4] ;  /* 0x00007c80ff1677ac */ /* 0x000e240008000800 */
[----:B0-----:R-:W-:Y:S01]  /*01a0*/  FMUL R0, R4, 0.5 ;  /* 0x3f00000004007820 */ /* 0x001fe20000400000 */
[----:B------:R-:W-:-:S03]  /*01b0*/  FMUL R2, R5, 0.5 ;  /* 0x3f00000005027820 */ /* 0x000fc60000400000 */
[----:B------:R-:W0:Y:S01]  /*01c0*/  LDC.64 R28, c[0x0][0x3b8] ;  /* 0x0000ee00ff1c7b82 */ /* 0x000e220000000a00 */
[----:B------:R-:W2:Y:S01]  /*01d0*/  F2F.F64.F32 R24, UR11 ;  /* 0x0000000b00187d10 */ /* 0x000ea20008201800 */
[----:B------:R-:W0:Y:S01]  /*01e0*/  LDCU UR14, c[0x0][0x3c0] ;  /* 0x00007800ff0e77ac */ /* 0x000e220008000800 */
[----:B---3--:R-:W-:Y:S01]  /*01f0*/  IMAD.WIDE R42, R33, 0x4, R42 ;  /* 0x00000004212a7825 */ /* 0x008fe200078e022a */
[----:B------:R-:W3:Y:S01]  /*0200*/  LDCU UR15, c[0x0][0x3d8] ;  /* 0x00007b00ff0f77ac */ /* 0x000ee20008000800 */
[----:B-1----:R-:W-:-:S04]  /*0210*/  DADD R22, R22, R22 ;  /* 0x0000000016167229 */ /* 0x002fc80000000016 */
[----:B------:R-:W1:Y:S01]  /*0220*/  FRND.TRUNC R0, R0 ;  /* 0x0000000000007307 */ /* 0x000e62000020d000 */
[----:B------:R-:W0:Y:S01]  /*0230*/  LDCU UR16, c[0x0][0x3dc] ;  /* 0x00007b80ff1077ac */ /* 0x000e220008000800 */
[----:B-----5:R-:W-:Y:S01]  /*0240*/  IMAD.WIDE R26, R33, 0x4, R26 ;  /* 0x00000004211a7825 */ /* 0x020fe200078e021a */
[----:B------:R-:W0:Y:S01]  /*0250*/  LDCU.64 UR12, c[0x0][0x3b8] ;  /* 0x00007700ff0c77ac */ /* 0x000e220008000a00 */
[----:B--2---:R-:W-:-:S04]  /*0260*/  DADD R24, R24, R24 ;  /* 0x0000000018187229 */ /* 0x004fc80000000018 */
[----:B------:R-:W2:Y:S01]  /*0270*/  FRND.TRUNC R2, R2 ;  /* 0x0000000200027307 */ /* 0x000ea2000020d000 */
[----:B------:R-:W0:Y:S01]  /*0280*/  LDCU.64 UR10, c[0x0][0x3b0] ;  /* 0x00007600ff0a77ac */ /* 0x000e220008000a00 */
[----:B------:R-:W0:Y:S01]  /*0290*/  LDCU.64 UR20, c[0x0][0x3d0] ;  /* 0x00007a00ff1477ac */ /* 0x000e220008000a00 */
[----:B-1----:R-:W-:-:S05]  /*02a0*/  FADD R3, R0, R0 ;  /* 0x0000000000037221 */ /* 0x002fca0000000000 */
[----:B------:R1:W0:Y:S02]  /*02b0*/  FRND.FLOOR R14, R4 ;  /* 0x00000004000e7307 */ /* 0x0002240000205000 */
[----:B0-----:R-:W-:Y:S01]  /*02c0*/  IMAD.WIDE R28, R33, 0x4, R28 ;  /* 0x00000004211c7825 */ /* 0x001fe200078e021c */
[----:B------:R-:W0:Y:S03]  /*02d0*/  LDCU.64 UR18, c[0x0][0x3e8] ;  /* 0x00007d00ff1277ac */ /* 0x000e260008000a00 */
[----:B------:R-:W-:Y:S01]  /*02e0*/  FADD R12, -R3, R4 ;  /* 0x00000004030c7221 */ /* 0x000fe20000000100 */
[----:B--2---:R-:W-:Y:S01]  /*02f0*/  FADD R2, R2, R2 ;  /* 0x0000000202027221 */ /* 0x004fe20000000000 */
[----:B------:R1:W2:Y:S03]  /*0300*/  FRND.FLOOR R13, R5 ;  /* 0x00000005000d7307 */ /* 0x0002a60000205000 */
[----:B------:R-:W-:-:S05]  /*0310*/  FADD R11, -R2, R5 ;  /* 0x00000005020b7221 */ /* 0x000fca0000000100 */
[----:B------:R-:W0:Y:S08]  /*0320*/  F2F.F64.F32 R20, UR5 ;  /* 0x0000000500147d10 */ /* 0x000e300008201800 */
[----:B----4-:R-:W4:Y:S08]  /*0330*/  F2F.F64.F32 R16, UR8 ;  /* 0x0000000800107d10 */ /* 0x010f300008201800 */
[----:B------:R-:W0:Y:S01]  /*0340*/  F2F.F64.F32 R18, UR9 ;  /* 0x0000000900127d10 */ /* 0x000e220008201800 */
[----:B-123--:R-:W0:Y:S02]  /*0350*/  LDCU.64 UR8, c[0x0][0x3a8] ;  /* 0x00007500ff0877ac */ /* 0x00ee240008000a00 */
.L_x_33:
[----:B------:R-:W-:Y:S01]  /*0360*/  ISETP.NE.AND P0, PT, R10, RZ, PT ;  /* 0x000000ff0a00720c */ /* 0x000fe20003f05270 */
[----:B------:R-:W-:Y:S01]  /*0370*/  UIADD3 UR4, UPT, UPT, UR4, 0x1, URZ ;  /* 0x0000000104047890 */ /* 0x000fe2000fffe0ff */
[----:B------:R-:W-:Y:S03]  /*0380*/  BSSY.RECONVERGENT B0, `(.L_x_1) ;  /* 0x0000198000007945 */ /* 0x000fe60003800200 */
[----:B------:R-:W-:-:S08]  /*0390*/  UISETP.NE.AND UP0, UPT, UR4, URZ, UPT ;  /* 0x000000ff0400728c */ /* 0x000fd0000bf05270 */
[----:B------:R-:W-:Y:S05]  /*03a0*/  @!P0 BRA `(.L_x_2) ;  /* 0x0000001800548947 */ /* 0x000fea0003800000 */
[----:B0-----:R-:W-:Y:S01]  /*03b0*/  MOV R6, UR8 ;  /* 0x0000000800067c02 */ /* 0x001fe20008000f00 */
[----:B------:R-:W-:Y:S01]  /*03c0*/  IMAD.U32 R8, RZ, RZ, UR10 ;  /* 0x0000000aff087e24 */ /* 0x000fe2000f8e00ff */
[----:B------:R-:W-:Y:S01]  /*03d0*/  MOV R9, UR11 ;  /* 0x0000000b00097c02 */ /* 0x000fe20008000f00 */
[----:B------:R-:W2:Y:S01]  /*03e0*/  LDG.E R3, desc[UR6][R42.64] ;  /* 0x000000062a037981 */ /* 0x000ea2000c1e1900 */
[----:B------:R-:W-:Y:S02]  /*03f0*/  MOV R5, UR13 ;  /* 0x0000000d00057c02 */ /* 0x000fe40008000f00 */
[----:B------:R-:W-:Y:S01]  /*0400*/  MOV R7, UR9 ;  /* 0x0000000900077c02 */ /* 0x000fe20008000f00 */
[----:B------:R-:W3:Y:S01]  /*0410*/  LDG.E R2, desc[UR6][R26.64] ;  /* 0x000000061a027981 */ /* 0x000ee2000c1e1900 */
[----:B------:R-:W-:-:S03]  /*0420*/  MOV R4, UR12 ;  /* 0x0000000c00047c02 */ /* 0x000fc60008000f00 */
[----:B------:R-:W2:Y:S04]  /*0430*/  LDG.E R6, desc[UR6][R6.64] ;  /* 0x0000000606067981 */ /* 0x000ea8000c1e1900 */
[----:B------:R-:W3:Y:S04]  /*0440*/  LDG.E R9, desc[UR6][R8.64] ;  /* 0x0000000608097981 */ /* 0x000ee8000c1e1900 */
[----:B------:R-:W5:Y:S04]  /*0450*/  LDG.E R5, desc[UR6][R4.64] ;  /* 0x0000000604057981 */ /* 0x000f68000c1e1900 */
[----:B------:R-:W5:Y:S01]  /*0460*/  LDG.E R0, desc[UR6][R28.64] ;  /* 0x000000061c007981 */ /* 0x000f62000c1e1900 */
[----:B------:R-:W-:Y:S01]  /*0470*/  UISETP.NE.AND UP1, UPT, UR14, URZ, UPT ;  /* 0x000000ff0e00728c */ /* 0x000fe2000bf25270 */
[----:B--2---:R-:W-:Y:S01]  /*0480*/  FADD R3, R3, -R6 ;  /* 0x8000000603037221 */ /* 0x004fe20000000000 */
[----:B---3--:R-:W-:Y:S01]  /*0490*/  FADD R2, R2, -R9 ;  /* 0x8000000902027221 */ /* 0x008fe20000000000 */
[----:B-----5:R-:W-:-:S06]  /*04a0*/  FADD R0, R0, -R5 ;  /* 0x8000000500007221 */ /* 0x020fcc0000000000 */
[----:B------:R-:W-:Y:S05]  /*04b0*/  BRA.U !UP1, `(.L_x_3) ;  /* 0x0000000509687547 */ /* 0x000fea000b800000 */
[----:B------:R-:W0:Y:S02]  /*04c0*/  LDC R8, c[0x0][0x3c4] ;  /* 0x0000f100ff087b82 */ /* 0x000e240000000800 */
[----:B0-----:R-:W-:-:S13]  /*04d0*/  FSETP.GT.AND P0, PT, R8, RZ, PT ;  /* 0x000000ff0800720b */ /* 0x001fda0003f04000 */
[----:B------:R-:W-:Y:S05]  /*04e0*/  @!P0 BRA `(.L_x_4) ;  /* 0x00000000006c8947 */ /* 0x000fea0003800000 */
[----:B------:R-:W0:Y:S01]  /*04f0*/  MUFU.RCP R4, R8 ;  /* 0x0000000800047308 */ /* 0x000e220000001000 */
[----:B------:R-:W-:Y:S07]  /*0500*/  BSSY.RECONVERGENT B3, `(.L_x_5) ;  /* 0x000000e000037945 */ /* 0x000fee0003800200 */
[----:B------:R-:W1:Y:S01]  /*0510*/  FCHK P0, R3, R8 ;  /* 0x0000000803007302 */ /* 0x000e620000000000 */
[----:B0-----:R-:W-:-:S04]  /*0520*/  FFMA R5, R4, -R8, 1 ;  /* 0x3f80000004057423 */ /* 0x001fc80000000808 */
[----:B------:R-:W-:-:S04]  /*0530*/  FFMA R4, R4, R5, R4 ;  /* 0x0000000504047223 */ /* 0x000fc80000000004 */
[----:B------:R-:W-:-:S04]  /*0540*/  FFMA R5, R3, R4, RZ ;  /* 0x0000000403057223 */ /* 0x000fc800000000ff */
[----:B------:R-:W-:-:S04]  /*0550*/  FFMA R6, R5, -R8, R3 ;  /* 0x8000000805067223 */ /* 0x000fc80000000003 */
[----:B------:R-:W-:Y:S01]  /*0560*/  FFMA R36, R4, R6, R5 ;  /* 0x0000000604247223 */ /* 0x000fe20000000005 */
[----:B-1----:R-:W-:Y:S06]  /*0570*/  @!P0 BRA `(.L_x_6) ;  /* 0x0000000000188947 */ /* 0x002fec0003800000 */
[----:B------:R-:W0:Y:S01]  /*0580*/  LDCU UR5, c[0x0][0x3c4] ;  /* 0x00007880ff0577ac */ /* 0x000e220008000800 */
[----:B------:R-:W-:Y:S02]  /*0590*/  MOV R5, R3 ;  /* 0x0000000300057202 */ /* 0x000fe40000000f00 */
[----:B------:R-:W-:Y:S02]  /*05a0*/  MOV R34, 0x5d0 ;  /* 0x000005d000227802 */ /* 0x000fe40000000f00 */
[----:B0-----:R-:W-:-:S07]  /*05b0*/  MOV R4, UR5 ;  /* 0x0000000500047c02 */ /* 0x001fce0008000f00 */
[----:B----4-:R-:W-:Y:S05]  /*05c0*/  CALL.REL.NOINC `($__internal_1_$__cuda_sm3x_div_rn_noftz_f32_slowpath) ;  /* 0x0000001800907944 */ /* 0x010fea0003c00000 */
[----:B------:R-:W-:-:S07]  /*05d0*/  MOV R36, R4 ;  /* 0x0000000400247202 */ /* 0x000fce0000000f00 */
.L_x_6:
[----:B------:R-:W-:Y:S05]  /*05e0*/  BSYNC.RECONVERGENT B3 ;  /* 0x0000000000037941 */ /* 0x000fea0003800200 */
.L_x_5:
[----:B------:R-:W0:Y:S08]  /*05f0*/  F2F.F64.F32 R36, R36 ;  /* 0x0000002400247310 */ /* 0x000e300000201800 */
[----:B------:R-:W-:Y:S08]  /*0600*/  F2F.F64.F32 R34, R3 ;  /* 0x0000000300227310 */ /* 0x000ff00000201800 */
[----:B0-----:R-:W0:Y:S08]  /*0610*/  F2I.F64.TRUNC R6, R36 ;  /* 0x0000002400067311 */ /* 0x001e30000030d100 */
[----:B0-----:R-:W0:Y:S02]  /*0620*/  I2F.F64 R6, R6 ;  /* 0x0000000600067312 */ /* 0x001e240000201c00 */
[----:B0-----:R-:W-:-:S08]  /*0630*/  DADD R8, R36, -R6 ;  /* 0x0000000024087229 */ /* 0x001fd00000000806 */
[----:B------:R-:W-:-:S10]  /*0640*/  DADD R8, R8, R8 ;  /* 0x0000000008087229 */ /* 0x000fd40000000008 */
[----:B------:R-:W0:Y:S08]  /*0650*/  F2I.F64.TRUNC R8, R8 ;  /* 0x0000000800087311 */ /* 0x000e30000030d100 */
[----:B0-----:R-:W0:Y:S02]  /*0660*/  I2F.F64 R4, R8 ;  /* 0x0000000800047312 */ /* 0x001e240000201c00 */
[----:B0-----:R-:W-:-:S08]  /*0670*/  DADD R4, R6, R4 ;  /* 0x0000000006047229 */ /* 0x001fd00000000004 */
[----:B------:R-:W-:-:S06]  /*0680*/  DFMA R4, R20, -R4, R34 ;  /* 0x800000041404722b */ /* 0x000fcc0000000022 */
[----:B------:R0:W1:Y:S05]  /*0690*/  F2F.F32.F64 R3, R4 ;  /* 0x0000000400037310 */ /* 0x00006a0000301000 */
.L_x_4:
[----:B------:R-:W2:Y:S02]  /*06a0*/  LDC R7, c[0x0][0x3c8] ;  /* 0x0000f200ff077b82 */ /* 0x000ea40000000800 */
[----:B--2---:R-:W-:-:S13]  /*06b0*/  FSETP.GT.AND P0, PT, R7, RZ, PT ;  /* 0x000000ff0700720b */ /* 0x004fda0003f04000 */
[----:B------:R-:W-:Y:S05]  /*06c0*/  @!P0 BRA `(.L_x_7) ;  /* 0x00000000006c8947 */ /* 0x000fea0003800000 */
[----:B0-----:R-:W0:Y:S01]  /*06d0*/  MUFU.RCP R4, R7 ;  /* 0x0000000700047308 */ /* 0x001e220000001000 */
[----:B------:R-:W-:Y:S07]  /*06e0*/  BSSY.RECONVERGENT B3, `(.L_x_8) ;  /* 0x000000e000037945 */ /* 0x000fee0003800200 */
[----:B------:R-:W2:Y:S01]  /*06f0*/  FCHK P0, R2, R7 ;  /* 0x0000000702007302 */ /* 0x000ea20000000000 */
[----:B0-----:R-:W-:-:S04]  /*0700*/  FFMA R5, R4, -R7, 1 ;  /* 0x3f80000004057423 */ /* 0x001fc80000000807 */
[----:B------:R-:W-:-:S04]  /*0710*/  FFMA R5, R4, R5, R4 ;  /* 0x0000000504057223 */ /* 0x000fc80000000004 */
[----:B------:R-:W-:-:S04]  /*0720*/  FFMA R4, R2, R5, RZ ;  /* 0x0000000502047223 */ /* 0x000fc800000000ff */
[----:B------:R-:W-:-:S04]  /*0730*/  FFMA R6, R4, -R7, R2 ;  /* 0x8000000704067223 */ /* 0x000fc80000000002 */
[----:B------:R-:W-:Y:S01]  /*0740*/  FFMA R36, R5, R6, R4 ;  /* 0x0000000605247223 */ /* 0x000fe20000000004 */
[----:B--2---:R-:W-:Y:S06]  /*0750*/  @!P0 BRA `(.L_x_9) ;  /* 0x0000000000188947 */ /* 0x004fec0003800000 */
[----:B------:R-:W0:Y:S01]  /*0760*/  LDCU UR5, c[0x0][0x3c8] ;  /* 0x00007900ff0577ac */ /* 0x000e220008000800 */
[----:B------:R-:W-:Y:S01]  /*0770*/  IMAD.MOV.U32 R5, RZ, RZ, R2 ;  /* 0x000000ffff057224 */ /* 0x000fe200078e0002 */
[----:B------:R-:W-:Y:S02]  /*0780*/  MOV R34, 0x7b0 ;  /* 0x000007b000227802 */ /* 0x000fe40000000f00 */
[----:B0-----:R-:W-:-:S07]  /*0790*/  MOV R4, UR5 ;  /* 0x0000000500047c02 */ /* 0x001fce0008000f00 */
[----:B-1--4-:R-:W-:Y:S05]  /*07a0*/  CALL.REL.NOINC `($__internal_1_$__cuda_sm3x_div_rn_noftz_f32_slowpath) ;  /* 0x0000001800187944 */ /* 0x012fea0003c00000 */
[----:B------:R-:W-:-:S07]  /*07b0*/  MOV R36, R4 ;  /* 0x0000000400247202 */ /* 0x000fce0000000f00 */
.L_x_9:
[----:B------:R-:W-:Y:S05]  /*07c0*/  BSYNC.RECONVERGENT B3 ;  /* 0x0000000000037941 */ /* 0x000fea0003800200 */
.L_x_8:
        /* <DEDUP_REMOVED lines=9> */
[----:B----4-:R-:W-:-:S06]  /*0860*/  DFMA R4, R16, -R4, R34 ;  /* 0x800000041004722b */ /* 0x010fcc0000000022 */
[----:B------:R2:W3:Y:S05]  /*0870*/  F2F.F32.F64 R2, R4 ;  /* 0x0000000400027310 */ /* 0x0004ea0000301000 */
.L_x_7:
[----:B------:R-:W5:Y:S02]  /*0880*/  LDC R7, c[0x0][0x3cc] ;  /* 0x0000f300ff077b82 */ /* 0x000f640000000800 */
[----:B-----5:R-:W-:-:S13]  /*0890*/  FSETP.GT.AND P0, PT, R7, RZ, PT ;  /* 0x000000ff0700720b */ /* 0x020fda0003f04000 */
[----:B------:R-:W-:Y:S05]  /*08a0*/  @!P0 BRA `(.L_x_3) ;  /* 0x00000000006c8947 */ /* 0x000fea0003800000 */
[----:B0-2---:R-:W0:Y:S01]  /*08b0*/  MUFU.RCP R4, R7 ;  /* 0x0000000700047308 */ /* 0x005e220000001000 */
        /* <DEDUP_REMOVED lines=9> */
[----:B------:R-:W-:Y:S02]  /*0950*/  MOV R5, R0 ;  /* 0x0000000000057202 */ /* 0x000fe40000000f00 */
[----:B------:R-:W-:Y:S02]  /*0960*/  MOV R34, 0x990 ;  /* 0x0000099000227802 */ /* 0x000fe40000000f00 */
[----:B0-----:R-:W-:-:S07]  /*0970*/  MOV R4, UR5 ;  /* 0x0000000500047c02 */ /* 0x001fce0008000f00 */
[----:B-1-34-:R-:W-:Y:S05]  /*0980*/  CALL.REL.NOINC `($__internal_1_$__cuda_sm3x_div_rn_noftz_f32_slowpath) ;  /* 0x0000001400a07944 */ /* 0x01afea0003c00000 */
[----:B------:R-:W-:-:S07]  /*0990*/  MOV R36, R4 ;  /* 0x0000000400247202 */ /* 0x000fce0000000f00 */
.L_x_11:
[----:B------:R-:W-:Y:S05]  /*09a0*/  BSYNC.RECONVERGENT B3 ;  /* 0x0000000000037941 */ /* 0x000fea0003800200 */
.L_x_10:
        /* <DEDUP_REMOVED lines=10> */
[----:B------:R0:W2:Y:S05]  /*0a50*/  F2F.F32.F64 R0, R4 ;  /* 0x0000000400007310 */ /* 0x0000aa0000301000 */
.L_x_3:
[----:B0-23--:R-:W-:Y:S01]  /*0a60*/  FMUL R4, R2, R2 ;  /* 0x0000000202047220 */ /* 0x00dfe20000400000 */
[----:B------:R-:W-:Y:S03]  /*0a70*/  BSSY.RECONVERGENT B1, `(.L_x_12) ;  /* 0x000000e000017945 */ /* 0x000fe60003800200 */
[----:B-1----:R-:W-:-:S04]  /*0a80*/  FFMA R39, R3, R3, R4 ;  /* 0x0000000303277223 */ /* 0x002fc80000000004 */
[----:B------:R-:W-:-:S04]  /*0a90*/  FFMA R39, R0, R0, R39 ;  /* 0x0000000000277223 */ /* 0x000fc80000000027 */
[----:B------:R0:W1:Y:S01]  /*0aa0*/  MUFU.RSQ R6, R39 ;  /* 0x0000002700067308 */ /* 0x0000620000001400 */
[----:B------:R-:W-:-:S04]  /*0ab0*/  IADD3 R4, PT, PT, R39, -0xd000000, RZ ;  /* 0xf300000027047810 */ /* 0x000fc80007ffe0ff */
[----:B------:R-:W-:-:S13]  /*0ac0*/  ISETP.GT.U32.AND P0, PT, R4, 0x727fffff, PT ;  /* 0x727fffff0400780c */ /* 0x000fda0003f04070 */
[----:B01----:R-:W-:Y:S05]  /*0ad0*/  @!P0 BRA `(.L_x_13) ;  /* 0x00000000000c8947 */ /* 0x003fea0003800000 */
[----:B------:R-:W-:-:S07]  /*0ae0*/  MOV R34, 0xb00 ;  /* 0x00000b0000227802 */ /* 0x000fce0000000f00 */
[----:B----4-:R-:W-:Y:S05]  /*0af0*/  CALL.REL.NOINC `($__internal_0_$__cuda_sm20_sqrt_rn_f32_slowpath) ;  /* 0x0000001000e47944 */ /* 0x010fea0003c00000 */
[----:B------:R-:W-:Y:S05]  /*0b00*/  BRA `(.L_x_14) ;  /* 0x0000000000107947 */ /* 0x000fea0003800000 */
.L_x_13:
[----:B------:R-:W-:Y:S01]  /*0b10*/  FMUL.FTZ R4, R39, R6 ;  /* 0x0000000627047220 */ /* 0x000fe20000410000 */
[----:B------:R-:W-:-:S03]  /*0b20*/  FMUL.FTZ R5, R6, 0.5 ;  /* 0x3f00000006057820 */ /* 0x000fc60000410000 */
[----:B------:R-:W-:-:S04]  /*0b30*/  FFMA R9, -R4, R4, R39 ;  /* 0x0000000404097223 */ /* 0x000fc80000000127 */
[----:B------:R-:W-:-:S07]  /*0b40*/  FFMA R9, R9, R5, R4 ;  /* 0x0000000509097223 */ /* 0x000fce0000000004 */
.L_x_14:
[----:B------:R-:W-:Y:S05]  /*0b50*/  BSYNC.RECONVERGENT B1 ;  /* 0x0000000000017941 */ /* 0x000fea0003800200 */
.L_x_12:
[C---:B------:R-:W-:Y:S01]  /*0b60*/  FMUL R4, |R9|.reuse, 16777216 ;  /* 0x4b80000009047820 */ /* 0x040fe20000400200 */
[----:B------:R-:W-:Y:S01]  /*0b70*/  FSETP.GEU.AND P0, PT, |R9|, 1.175494350822287508e-38, PT ;  /* 0x008000000900780b */ /* 0x000fe20003f0e200 */
[----:B------:R-:W-:Y:S01]  /*0b80*/  HFMA2 R38, -RZ, RZ, 3.7421875, 0 ;  /* 0x437c0000ff267431 */ /* 0x000fe200000001ff */
[----:B------:R-:W-:Y:S01]  /*0b90*/  MOV R36, 0x3a2c32e4 ;  /* 0x3a2c32e400247802 */ /* 0x000fe20000000f00 */
[----:B------:R-:W-:Y:S01]  /*0ba0*/  BSSY.RECONVERGENT B1, `(.L_x_15) ;  /* 0x000005e000017945 */ /* 0x000fe20003800200 */
[----:B------:R-:W-:Y:S02]  /*0bb0*/  FSEL R4, R4, |R9|, !P0 ;  /* 0x4000000904047208 */ /* 0x000fe40004000000 */
[----:B------:R-:W-:-:S03]  /*0bc0*/  FSEL R6, RZ, -24, P0 ;  /* 0xc1c00000ff067808 */ /* 0x000fc60000000000 */
[----:B------:R-:W-:-:S05]  /*0bd0*/  VIADD R5, R4, 0xc0cafb0d ;  /* 0xc0cafb0d04057836 */ /* 0x000fca0000000000 */
[----:B------:R-:W-:-:S04]  /*0be0*/  LOP3.LUT R7, R5, 0xff800000, RZ, 0xc0, !PT ;  /* 0xff80000005077812 */ /* 0x000fc800078ec0ff */
[-C--:B------:R-:W-:Y:S02]  /*0bf0*/  IADD3 R5, PT, PT, R4, -R7.reuse, RZ ;  /* 0x8000000704057210 */ /* 0x080fe40007ffe0ff */
[----:B------:R-:W-:-:S03]  /*0c00*/  I2FP.F32.S32 R7, R7 ;  /* 0x0000000700077245 */ /* 0x000fc60000201400 */
[C---:B------:R-:W-:Y:S01]  /*0c10*/  FADD R4, R5.reuse, 1 ;  /* 0x3f80000005047421 */ /* 0x040fe20000000000 */
[----:B------:R-:W-:Y:S01]  /*0c20*/  FADD R34, R5, -1 ;  /* 0xbf80000005227421 */ /* 0x000fe20000000000 */
[----:B------:R-:W-:-:S03]  /*0c30*/  FFMA R8, R7, 1.1920928955078125e-07, R6 ;  /* 0x3400000007087823 */ /* 0x000fc60000000006 */
[----:B------:R-:W-:Y:S01]  /*0c40*/  FADD R5, R34, R34 ;  /* 0x0000002222057221 */ /* 0x000fe20000000000 */
[----:B------:R-:W0:Y:S03]  /*0c50*/  MUFU.RCP R4, R4 ;  /* 0x0000000400047308 */ /* 0x000e260000001000 */
[----:B0-----:R-:W-:-:S04]  /*0c60*/  FMUL R5, R4, R5 ;  /* 0x0000000504057220 */ /* 0x001fc80000400000 */
[----:B------:R-:W-:Y:S01]  /*0c70*/  FADD R35, R34, -R5 ;  /* 0x8000000522237221 */ /* 0x000fe20000000000 */
[CC--:B------:R-:W-:Y:S01]  /*0c80*/  FMUL R7, R5.reuse, R5.reuse ;  /* 0x0000000505077220 */ /* 0x0c0fe20000400000 */
[----:B------:R-:W-:Y:S02]  /*0c90*/  FFMA R6, R5, 1.4426950216293334961, R8 ;  /* 0x3fb8aa3b05067823 */ /* 0x000fe40000000008 */
[----:B------:R-:W-:Y:S01]  /*0ca0*/  FADD R35, R35, R35 ;  /* 0x0000002323237221 */ /* 0x000fe20000000000 */
[C---:B------:R-:W-:Y:S01]  /*0cb0*/  FFMA R36, R7.reuse, R36, 0.0032181653659790754318 ;  /* 0x3b52e7db07247423 */ /* 0x040fe20000000024 */
[----:B------:R-:W-:Y:S02]  /*0cc0*/  FADD R8, R8, -R6 ;  /* 0x8000000608087221 */ /* 0x000fe40000000000 */
[----:B------:R-:W-:Y:S01]  /*0cd0*/  FFMA R35, R34, -R5, R35 ;  /* 0x8000000522237223 */ /* 0x000fe20000000023 */
[----:B------:R-:W-:Y:S01]  /*0ce0*/  FFMA R36, R7, R36, 0.018033718690276145935 ;  /* 0x3c93bb7307247423 */ /* 0x000fe20000000024 */
[----:B------:R-:W-:-:S02]  /*0cf0*/  FFMA R8, R5, 1.4426950216293334961, R8 ;  /* 0x3fb8aa3b05087823 */ /* 0x000fc40000000008 */
[----:B------:R-:W-:Y:S01]  /*0d00*/  FMUL R35, R4, R35 ;  /* 0x0000002304237220 */ /* 0x000fe20000400000 */
[----:B------:R-:W-:Y:S01]  /*0d10*/  FFMA R36, R7, R36, 0.12022458761930465698 ;  /* 0x3df6384f07247423 */ /* 0x000fe20000000024 */
[----:B------:R-:W0:Y:S02]  /*0d20*/  LDC R4, c[0x0][0x3e0] ;  /* 0x0000f800ff047b82 */ /* 0x000e240000000800 */
[----:B------:R-:W-:Y:S01]  /*0d30*/  FFMA R8, R35, 1.4426950216293334961, R8 ;  /* 0x3fb8aa3b23087823 */ /* 0x000fe20000000008 */
[----:B------:R-:W-:-:S03]  /*0d40*/  FMUL R36, R7, R36 ;  /* 0x0000002407247220 */ /* 0x000fc60000400000 */
[----:B------:R-:W-:Y:S01]  /*0d50*/  FFMA R8, R5, 1.9251366722983220825e-08, R8 ;  /* 0x32a55e3405087823 */ /* 0x000fe20000000008 */
[----:B------:R-:W-:-:S04]  /*0d60*/  FMUL R7, R36, 3 ;  /* 0x4040000024077820 */ /* 0x000fc80000400000 */
[----:B------:R-:W-:Y:S01]  /*0d70*/  FFMA R7, R35, R7, R8 ;  /* 0x0000000723077223 */ /* 0x000fe20000000008 */
[----:B------:R-:W-:-:S03]  /*0d80*/  HFMA2 R35, -RZ, RZ, 0.64013671875, -15.109375 ;  /* 0x391fcb8eff237431 */ /* 0x000fc600000001ff */
[----:B------:R-:W-:-:S04]  /*0d90*/  FFMA R7, R5, R36, R7 ;  /* 0x0000002405077223 */ /* 0x000fc80000000007 */
[----:B------:R-:W-:-:S04]  /*0da0*/  FADD R41, R6, R7 ;  /* 0x0000000706297221 */ /* 0x000fc80000000000 */
[----:B------:R-:W-:Y:S01]  /*0db0*/  FADD R40, -R6, R41 ;  /* 0x0000002906287221 */ /* 0x000fe20000000100 */
[----:B0-----:R-:W-:-:S03]  /*0dc0*/  FMUL R8, R41, R4 ;  /* 0x0000000429087220 */ /* 0x001fc60000400000 */
[----:B------:R-:W-:Y:S01]  /*0dd0*/  FADD R40, R7, -R40 ;  /* 0x8000002807287221 */ /* 0x000fe20000000000 */
[----:B------:R-:W0:Y:S01]  /*0de0*/  FRND R5, R8 ;  /* 0x0000000800057307 */ /* 0x000e220000201000 */
[-C--:B------:R-:W-:Y:S01]  /*0df0*/  FFMA R7, R41, R4.reuse, -R8 ;  /* 0x0000000429077223 */ /* 0x080fe20000000808 */
[C---:B------:R-:W-:Y:S02]  /*0e00*/  FSETP.GT.AND P1, PT, |R8|.reuse, 152, PT ;  /* 0x431800000800780b */ /* 0x040fe40003f24200 */
[----:B------:R-:W-:Y:S01]  /*0e10*/  FSETP.GEU.AND P3, PT, R8, RZ, PT ;  /* 0x000000ff0800720b */ /* 0x000fe20003f6e000 */
[----:B------:R-:W-:-:S03]  /*0e20*/  FFMA R7, R40, R4, R7 ;  /* 0x0000000428077223 */ /* 0x000fc60000000007 */
[----:B------:R-:W1:Y:S01]  /*0e30*/  F2I.NTZ R36, R8 ;  /* 0x0000000800247305 */ /* 0x000e620000203100 */
[----:B0-----:R-:W-:Y:S01]  /*0e40*/  FADD R6, R8, -R5 ;  /* 0x8000000508067221 */ /* 0x001fe20000000000 */
[----:B------:R-:W-:-:S03]  /*0e50*/  FSETP.GT.AND P0, PT, R5, RZ, PT ;  /* 0x000000ff0500720b */ /* 0x000fc60003f04000 */
[----:B------:R-:W-:-:S04]  /*0e60*/  FADD R6, R7, R6 ;  /* 0x0000000607067221 */ /* 0x000fc80000000000 */
[C---:B------:R-:W-:Y:S01]  /*0e70*/  FFMA R7, R6.reuse, R35, 0.0013391353422775864601 ;  /* 0x3aaf85ed06077423 */ /* 0x040fe20000000023 */
[C---:B------:R-:W-:Y:S01]  /*0e80*/  FMUL R35, R39.reuse, -UR20 ;  /* 0x8000001427237c20 */ /* 0x040fe20008400000 */
[----:B------:R-:W-:Y:S02]  /*0e90*/  FMUL R39, R39, -UR21 ;  /* 0x8000001527277c20 */ /* 0x000fe40008400000 */
[----:B------:R-:W-:-:S04]  /*0ea0*/  FFMA R7, R6, R7, 0.0096188392490148544312 ;  /* 0x3c1d985606077423 */ /* 0x000fc80000000007 */
[----:B------:R-:W-:-:S04]  /*0eb0*/  FFMA R7, R6, R7, 0.055503588169813156128 ;  /* 0x3d6357bb06077423 */ /* 0x000fc80000000007 */
[C---:B------:R-:W-:Y:S01]  /*0ec0*/  FFMA R5, R6.reuse, R7, 0.24022644758224487305 ;  /* 0x3e75fdec06057423 */ /* 0x040fe20000000007 */
[----:B------:R-:W-:Y:S02]  /*0ed0*/  SEL R7, RZ, 0x83000000, P0 ;  /* 0x83000000ff077807 */ /* 0x000fe40000000000 */
[----:B------:R-:W-:Y:S01]  /*0ee0*/  FSETP.NEU.AND P0, PT, R9, 1, PT ;  /* 0x3f8000000900780b */ /* 0x000fe20003f0d000 */
[----:B------:R-:W-:Y:S01]  /*0ef0*/  FFMA R5, R6, R5, 0.69314718246459960938 ;  /* 0x3f31721806057423 */ /* 0x000fe20000000005 */
[----:B------:R-:W-:Y:S01]  /*0f00*/  IADD3 R34, PT, PT, R7, 0x7f000000, RZ ;  /* 0x7f00000007227810 */ /* 0x000fe20007ffe0ff */
[----:B-1----:R-:W-:Y:S01]  /*0f10*/  IMAD R44, R36, 0x800000, -R7 ;  /* 0x00800000242c7824 */ /* 0x002fe200078e0a07 */
[----:B------:R-:W-:Y:S01]  /*0f20*/  FSETP.EQ.OR P2, PT, R4, RZ, !P0 ;  /* 0x000000ff0400720b */ /* 0x000fe20004742400 */
[----:B------:R-:W-:Y:S01]  /*0f30*/  FFMA R5, R6, R5, 1 ;  /* 0x3f80000006057423 */ /* 0x000fe20000000005 */
[----:B------:R-:W-:-:S03]  /*0f40*/  MOV R6, 0x3bbb989d ;  /* 0x3bbb989d00067802 */ /* 0x000fc60000000f00 */
[----:B------:R-:W-:Y:S02]  /*0f50*/  FMUL R5, R5, R34 ;  /* 0x0000002205057220 */ /* 0x000fe40000400000 */
[----:B------:R-:W-:Y:S02]  /*0f60*/  FFMA.SAT R37, R35, R6, 0.5 ;  /* 0x3f00000023257423 */ /* 0x000fe40000002006 */
[----:B------:R-:W-:Y:S01]  /*0f70*/  FMUL R44, R5, R44 ;  /* 0x0000002c052c7220 */ /* 0x000fe20000400000 */
[----:B------:R-:W-:Y:S01]  /*0f80*/  @P1 FSEL R44, RZ, +INF , !P3 ;  /* 0x7f800000ff2c1808 */ /* 0x000fe20005800000 */
[----:B------:R-:W-:-:S04]  /*0f90*/  FFMA.RM R34, R37, R38, 12582913 ;  /* 0x4b40000125227423 */ /* 0x000fc80000004026 */
[C---:B------:R-:W-:Y:S01]  /*0fa0*/  FADD R36, R34.reuse, -12583039 ;  /* 0xcb40007f22247421 */ /* 0x040fe20000000000 */
[----:B------:R-:W-:-:S03]  /*0fb0*/  SHF.L.U32 R34, R34, 0x17, RZ ;  /* 0x0000001722227819 */ /* 0x000fc600000006ff */
[----:B------:R-:W-:-:S04]  /*0fc0*/  FFMA R36, R35, 1.4426950216293334961, -R36 ;  /* 0x3fb8aa3b23247823 */ /* 0x000fc80000000824 */
[----:B------:R-:W-:-:S04]  /*0fd0*/  FFMA R36, R35, 1.925963033500011079e-08, R36 ;  /* 0x32a5706023247823 */ /* 0x000fc80000000024 */
[----:B------:R-:W0:Y:S02]  /*0fe0*/  MUFU.EX2 R7, R36 ;  /* 0x0000002400077308 */ /* 0x000e240000000800 */
[----:B0-----:R-:W-:Y:S01]  /*0ff0*/  FMUL R5, R34, R7 ;  /* 0x0000000722057220 */ /* 0x001fe20000400000 */
[----:B------:R-:W-:Y:S01]  /*1000*/  MOV R34, 0x3f800000 ;  /* 0x3f80000000227802 */ /* 0x000fe20000000f00 */
[----:B------:R-:W-:Y:S06]  /*1010*/  @P2 BRA `(.L_x_16) ;  /* 0x0000000000582947 */ /* 0x000fec0003800000 */
[----:B------:R-:W-:-:S04]  /*1020*/  FSETP.NAN.AND P1, PT, |R4|, |R4|, PT ;  /* 0x400000040400720b */ /* 0x000fc80003f28200 */
[----:B------:R-:W-:-:S13]  /*1030*/  FSETP.NUM.AND P1, PT, |R9|, |R9|, !P1 ;  /* 0x400000090900720b */ /* 0x000fda0004f27200 */
[----:B------:R-:W-:Y:S01]  /*1040*/  @!P1 FADD R34, R9, R4 ;  /* 0x0000000409229221 */ /* 0x000fe20000000000 */
[----:B------:R-:W-:Y:S06]  /*1050*/  @!P1 BRA `(.L_x_16) ;  /* 0x0000000000489947 */ /* 0x000fec0003800000 */
[----:B------:R-:W-:-:S04]  /*1060*/  FSETP.NEU.AND P1, PT, |R9|, +INF , PT ;  /* 0x7f8000000900780b */ /* 0x000fc80003f2d200 */
[----:B------:R-:W-:-:S04]  /*1070*/  FSETP.NEU.AND P1, PT, R9, RZ, P1 ;  /* 0x000000ff0900720b */ /* 0x000fc80000f2d000 */
[----:B------:R-:W-:Y:S02]  /*1080*/  FSETP.GEU.OR P2, PT, R4, RZ, P1 ;  /* 0x000000ff0400720b */ /* 0x000fe40000f4e400 */
[----:B------:R-:W-:-:S07]  /*1090*/  FSETP.NEU.AND P3, PT, |R12|, 1, !P1 ;  /* 0x3f8000000c00780b */ /* 0x000fce0004f6d200 */
[----:B------:R-:W-:-:S05]  /*10a0*/  @!P1 FADD R7, R9, R9 ;  /* 0x0000000909079221 */ /* 0x000fca0000000000 */
[----:B------:R-:W-:-:S04]  /*10b0*/  @!P2 LOP3.LUT R7, R7, 0x7f800000, RZ, 0x3c, !PT ;  /* 0x7f8000000707a812 */ /* 0x000fc800078e3cff */
[----:B------:R-:W-:-:S04]  /*10c0*/  @P3 LOP3.LUT R7, R7, 0x7fffffff, RZ, 0xc0, !PT ;  /* 0x7fffffff07073812 */ /* 0x000fc800078ec0ff */
[----:B------:R-:W-:Y:S01]  /*10d0*/  @!P1 MOV R34, R7 ;  /* 0x0000000700229202 */ /* 0x000fe20000000f00 */
[----:B------:R-:W-:Y:S06]  /*10e0*/  @!P1 BRA `(.L_x_16) ;  /* 0x0000000000249947 */ /* 0x000fec0003800000 */
[----:B------:R-:W-:Y:S02]  /*10f0*/  FSETP.NEU.AND P1, PT, |R4|, +INF , PT ;  /* 0x7f8000000400780b */ /* 0x000fe40003f2d200 */
[----:B------:R-:W-:-:S13]  /*1100*/  FSETP.EQ.AND P2, PT, R9, -1, PT ;  /* 0xbf8000000900780b */ /* 0x000fda0003f42000 */
[----:B------:R-:W-:Y:S05]  /*1110*/  @!P1 BRA P2, `(.L_x_16) ;  /* 0x0000000000189947 */ /* 0x000fea0001000000 */
[----:B------:R-:W-:Y:S02]  /*1120*/  FSETP.GEU.AND P2, PT, R9, RZ, PT ;  /* 0x000000ff0900720b */ /* 0x000fe40003f4e000 */
[----:B------:R-:W-:-:S11]  /*1130*/  MOV R34, R44 ;  /* 0x0000002c00227202 */ /* 0x000fd60000000f00 */
[----:B------:R-:W-:Y:S02]  /*1140*/  @!P2 FSETP.NEU.AND P3, PT, |R12|, 1, PT ;  /* 0x3f8000000c00a80b */ /* 0x000fe40003f6d200 */
[----:B------:R-:W-:Y:S02]  /*1150*/  @!P2 FSETP.NEU.AND P1, PT, R14, R4, PT ;  /* 0x000000040e00a20b */ /* 0x000fe40003f2d000 */
[----:B------:R-:W-:-:S04]  /*1160*/  @!P2 FSEL R4, R44, -R44, P3 ;  /* 0x8000002c2c04a208 */ /* 0x000fc80001800000 */
[----:B------:R-:W-:-:S07]  /*1170*/  @!P2 FSEL R34, R4, +QNAN , !P1 ;  /* 0x7fffffff0422a808 */ /* 0x000fce0004800000 */
.L_x_16:
[----:B------:R-:W-:Y:S05]  /*1180*/  BSYNC.RECONVERGENT B1 ;  /* 0x0000000000017941 */ /* 0x000fea0003800200 */
.L_x_15:
[----:B------:R-:W0:Y:S01]  /*1190*/  MUFU.RCP R7, R34 ;  /* 0x0000002200077308 */ /* 0x000e220000001000 */
[----:B------:R-:W-:Y:S01]  /*11a0*/  FMUL R5, R5, UR15 ;  /* 0x0000000f05057c20 */ /* 0x000fe20008400000 */
[----:B------:R-:W-:Y:S06]  /*11b0*/  BSSY.RECONVERGENT B3, `(.L_x_17) ;  /* 0x000000e000037945 */ /* 0x000fec0003800200 */
[----:B------:R-:W1:Y:S01]  /*11c0*/  FCHK P1, R5, R34 ;  /* 0x0000002205007302 */ /* 0x000e620000020000 */
[----:B0-----:R-:W-:-:S04]  /*11d0*/  FFMA R4, R7, -R34, 1 ;  /* 0x3f80000007047423 */ /* 0x001fc80000000822 */
[----:B------:R-:W-:Y:S01]  /*11e0*/  FFMA R4, R7, R4, R7 ;  /* 0x0000000407047223 */ /* 0x000fe20000000007 */
[----:B------:R-:W-:-:S03]  /*11f0*/  FFMA.SAT R7, R39, R6, 0.5 ;  /* 0x3f00000027077423 */ /* 0x000fc60000002006 */
[----:B------:R-:W-:Y:S01]  /*1200*/  FFMA R35, R5, R4, RZ ;  /* 0x0000000405237223 */ /* 0x000fe200000000ff */
[----:B------:R-:W-:-:S03]  /*1210*/  FFMA.RM R38, R7, R38, 12582913 ;  /* 0x4b40000107267423 */ /* 0x000fc60000004026 */
[----:B------:R-:W-:-:S04]  /*1220*/  FFMA R8, R35, -R34, R5 ;  /* 0x8000002223087223 */ /* 0x000fc80000000005 */
[----:B------:R-:W-:Y:S01]  /*1230*/  FFMA R8, R4, R8, R35 ;  /* 0x0000000804087223 */ /* 0x000fe20000000023 */
[----:B-1----:R-:W-:Y:S06]  /*1240*/  @!P1 BRA `(.L_x_18) ;  /* 0x0000000000109947 */ /* 0x002fec0003800000 */
[----:B------:R-:W-:Y:S02]  /*1250*/  MOV R4, R34 ;  /* 0x0000002200047202 */ /* 0x000fe40000000f00 */
[----:B------:R-:W-:-:S07]  /*1260*/  MOV R34, 0x1280 ;  /* 0x0000128000227802 */ /* 0x000fce0000000f00 */
[----:B----4-:R-:W-:Y:S05]  /*1270*/  CALL.REL.NOINC `($__internal_1_$__cuda_sm3x_div_rn_noftz_f32_slowpath) ;  /* 0x0000000c00647944 */ /* 0x010fea0003c00000 */
[----:B------:R-:W-:-:S07]  /*1280*/  MOV R8, R4 ;  /* 0x0000000400087202 */ /* 0x000fce0000000f00 */
.L_x_18:
[----:B------:R-:W-:Y:S05]  /*1290*/  BSYNC.RECONVERGENT B3 ;  /* 0x0000000000037941 */ /* 0x000fea0003800200 */
.L_x_17:
[----:B------:R-:W0:Y:S01]  /*12a0*/  LDC R4, c[0x0][0x3e4] ;  /* 0x0000f900ff047b82 */ /* 0x000e220000000800 */
[----:B------:R-:W-:Y:S01]  /*12b0*/  HFMA2 R36, -RZ, RZ, 0.64013671875, -15.109375 ;  /* 0x391fcb8eff247431 */ /* 0x000fe200000001ff */
[----:B------:R-:W-:Y:S01]  /*12c0*/  BSSY.RECONVERGENT B1, `(.L_x_19) ;  /* 0x0000036000017945 */ /* 0x000fe20003800200 */
[----:B0-----:R-:W-:Y:S01]  /*12d0*/  FMUL R6, R41, R4 ;  /* 0x0000000429067220 */ /* 0x001fe20000400000 */
[----:B------:R-:W-:-:S03]  /*12e0*/  FSETP.EQ.OR P0, PT, R4, RZ, !P0 ;  /* 0x000000ff0400720b */ /* 0x000fc60004702400 */
[----:B------:R-:W0:Y:S01]  /*12f0*/  FRND R5, R6 ;  /* 0x0000000600057307 */ /* 0x000e220000201000 */
[----:B------:R-:W-:Y:S01]  /*1300*/  FFMA R41, R41, R4, -R6 ;  /* 0x0000000429297223 */ /* 0x000fe20000000806 */
[----:B------:R-:W-:-:S03]  /*1310*/  FSETP.GEU.AND P2, PT, R6, RZ, PT ;  /* 0x000000ff0600720b */ /* 0x000fc60003f4e000 */
[----:B------:R-:W-:Y:S01]  /*1320*/  FFMA R7, R40, R4, R41 ;  /* 0x0000000428077223 */ /* 0x000fe20000000029 */
[----:B0-----:R-:W-:Y:S01]  /*1330*/  FADD R34, R6, -R5 ;  /* 0x8000000506227221 */ /* 0x001fe20000000000 */
[----:B------:R-:W-:-:S03]  /*1340*/  FSETP.GT.AND P1, PT, R5, RZ, PT ;  /* 0x000000ff0500720b */ /* 0x000fc60003f24000 */
[----:B------:R-:W-:Y:S01]  /*1350*/  FADD R7, R7, R34 ;  /* 0x0000002207077221 */ /* 0x000fe20000000000 */
[----:B------:R-:W-:Y:S01]  /*1360*/  FADD R34, R38, -12583039 ;  /* 0xcb40007f26227421 */ /* 0x000fe20000000000 */
[----:B------:R-:W-:Y:S02]  /*1370*/  SEL R35, RZ, 0x83000000, P1 ;  /* 0x83000000ff237807 */ /* 0x000fe40000800000 */
[C---:B------:R-:W-:Y:S01]  /*1380*/  FFMA R36, R7.reuse, R36, 0.0013391353422775864601 ;  /* 0x3aaf85ed07247423 */ /* 0x040fe20000000024 */
[----:B------:R-:W-:Y:S02]  /*1390*/  FSETP.GT.AND P1, PT, |R6|, 152, PT ;  /* 0x431800000600780b */ /* 0x000fe40003f24200 */
[----:B------:R-:W-:Y:S01]  /*13a0*/  SHF.L.U32 R38, R38, 0x17, RZ ;  /* 0x0000001726267819 */ /* 0x000fe200000006ff */
[----:B------:R-:W-:Y:S01]  /*13b0*/  FFMA R40, R7, R36, 0.0096188392490148544312 ;  /* 0x3c1d985607287423 */ /* 0x000fe20000000024 */
[----:B------:R-:W-:Y:S02]  /*13c0*/  FFMA R36, R39, 1.4426950216293334961, -R34 ;  /* 0x3fb8aa3b27247823 */ /* 0x000fe40000000822 */
[----:B------:R0:W1:Y:S01]  /*13d0*/  F2I.NTZ R34, R6 ;  /* 0x0000000600227305 */ /* 0x0000620000203100 */
[----:B------:R-:W-:Y:S01]  /*13e0*/  FFMA R40, R7, R40, 0.055503588169813156128 ;  /* 0x3d6357bb07287423 */ /* 0x000fe20000000028 */
[----:B------:R-:W-:-:S03]  /*13f0*/  FFMA R36, R39, 1.925963033500011079e-08, R36 ;  /* 0x32a5706027247823 */ /* 0x000fc60000000024 */
[----:B------:R-:W-:-:S03]  /*1400*/  FFMA R40, R7, R40, 0.24022644758224487305 ;  /* 0x3e75fdec07287423 */ /* 0x000fc60000000028 */
[----:B------:R-:W2:Y:S01]  /*1410*/  MUFU.EX2 R5, R36 ;  /* 0x0000002400057308 */ /* 0x000ea20000000800 */
[----:B------:R-:W-:Y:S01]  /*1420*/  FFMA R40, R7, R40, 0.69314718246459960938 ;  /* 0x3f31721807287423 */ /* 0x000fe20000000028 */
[----:B0-----:R-:W-:-:S03]  /*1430*/  MOV R6, 0x3f800000 ;  /* 0x3f80000000067802 */ /* 0x001fc60000000f00 */
[----:B------:R-:W-:Y:S01]  /*1440*/  FFMA R40, R7, R40, 1 ;  /* 0x3f80000007287423 */ /* 0x000fe20000000028 */
[----:B------:R-:W-:Y:S01]  /*1450*/  VIADD R7, R35, 0x7f000000 ;  /* 0x7f00000023077836 */ /* 0x000fe20000000000 */
[----:B-1----:R-:W-:-:S03]  /*1460*/  LEA R34, R34, -R35, 0x17 ;  /* 0x8000002322227211 */ /* 0x002fc600078eb8ff */
[----:B------:R-:W-:-:S04]  /*1470*/  FMUL R7, R40, R7 ;  /* 0x0000000728077220 */ /* 0x000fc80000400000 */
[----:B------:R-:W-:Y:S01]  /*1480*/  FMUL R7, R7, R34 ;  /* 0x0000002207077220 */ /* 0x000fe20000400000 */
[----:B------:R-:W-:Y:S01]  /*1490*/  @P1 FSEL R7, RZ, +INF , !P2 ;  /* 0x7f800000ff071808 */ /* 0x000fe20005000000 */
[----:B--2---:R-:W-:Y:S01]  /*14a0*/  FMUL R5, R5, R38 ;  /* 0x0000002605057220 */ /* 0x004fe20000400000 */
        /* <DEDUP_REMOVED lines=23> */
.L_x_20:
[----:B------:R-:W-:Y:S05]  /*1620*/  BSYNC.RECONVERGENT B1 ;  /* 0x0000000000017941 */ /* 0x000fea0003800200 */
.L_x_19:
[----:B------:R-:W0:Y:S01]  /*1630*/  MUFU.RCP R7, R6 ;  /* 0x0000000600077308 */ /* 0x000e220000001000 */
[----:B------:R-:W-:Y:S01]  /*1640*/  FMUL R5, R5, UR16 ;  /* 0x0000001005057c20 */ /* 0x000fe20008400000 */
[----:B------:R-:W-:Y:S06]  /*1650*/  BSSY.RECONVERGENT B3, `(.L_x_21) ;  /* 0x000000c000037945 */ /* 0x000fec0003800200 */
[----:B------:R-:W1:Y:S01]  /*1660*/  FCHK P0, R5, R6 ;  /* 0x0000000605007302 */ /* 0x000e620000000000 */
[----:B0-----:R-:W-:-:S04]  /*1670*/  FFMA R4, R7, -R6, 1 ;  /* 0x3f80000007047423 */ /* 0x001fc80000000806 */
[----:B------:R-:W-:-:S04]  /*1680*/  FFMA R4, R7, R4, R7 ;  /* 0x0000000407047223 */ /* 0x000fc80000000007 */
[----:B------:R-:W-:-:S04]  /*1690*/  FFMA R7, R5, R4, RZ ;  /* 0x0000000405077223 */ /* 0x000fc800000000ff */
[----:B------:R-:W-:-:S04]  /*16a0*/  FFMA R38, R7, -R6, R5 ;  /* 0x8000000607267223 */ /* 0x000fc80000000005 */
[----:B------:R-:W-:Y:S01]  /*16b0*/  FFMA R38, R4, R38, R7 ;  /* 0x0000002604267223 */ /* 0x000fe20000000007 */
[----:B-1----:R-:W-:Y:S06]  /*16c0*/  @!P0 BRA `(.L_x_22) ;  /* 0x0000000000108947 */ /* 0x002fec0003800000 */
[----:B------:R-:W-:Y:S02]  /*16d0*/  MOV R4, R6 ;  /* 0x0000000600047202 */ /* 0x000fe40000000f00 */
[----:B------:R-:W-:-:S07]  /*16e0*/  MOV R34, 0x1700 ;  /* 0x0000170000227802 */ /* 0x000fce0000000f00 */
[----:B----4-:R-:W-:Y:S05]  /*16f0*/  CALL.REL.NOINC `($__internal_1_$__cuda_sm3x_div_rn_noftz_f32_slowpath) ;  /* 0x0000000800447944 */ /* 0x010fea0003c00000 */
[----:B------:R-:W-:-:S07]  /*1700*/  MOV R38, R4 ;  /* 0x0000000400267202 */ /* 0x000fce0000000f00 */
.L_x_22:
[----:B------:R-:W-:Y:S05]  /*1710*/  BSYNC.RECONVERGENT B3 ;  /* 0x0000000000037941 */ /* 0x000fea0003800200 */
.L_x_21:
[----:B------:R-:W0:Y:S01]  /*1720*/  MUFU.RCP R4, R9 ;  /* 0x0000000900047308 */ /* 0x000e220000001000 */
[----:B------:R-:W-:Y:S01]  /*1730*/  IMAD.U32 R34, RZ, RZ, UR17 ;  /* 0x00000011ff227e24 */ /* 0x000fe2000f8e00ff */
[----:B------:R-:W-:Y:S06]  /*1740*/  BSSY.RECONVERGENT B3, `(.L_x_23) ;  /* 0x0000010000037945 */ /* 0x000fec0003800200 */
[----:B------:R-:W1:Y:S01]  /*1750*/  FCHK P0, R34, R9 ;  /* 0x0000000922007302 */ /* 0x000e620000000000 */
[----:B0-----:R-:W-:-:S04]  /*1760*/  FFMA R5, R4, -R9, 1 ;  /* 0x3f80000004057423 */ /* 0x001fc80000000809 */
[----:B------:R-:W-:Y:S01]  /*1770*/  FFMA R4, R4, R5, R4 ;  /* 0x0000000504047223 */ /* 0x000fe20000000004 */
[----:B------:R-:W-:-:S03]  /*1780*/  FMUL R5, R38, UR19 ;  /* 0x0000001326057c20 */ /* 0x000fc60008400000 */
[----:B------:R-:W-:Y:S01]  /*1790*/  FFMA R7, R4, UR17, RZ ;  /* 0x0000001104077c23 */ /* 0x000fe200080000ff */
[----:B------:R-:W-:-:S03]  /*17a0*/  FFMA R5, R8, UR18, R5 ;  /* 0x0000001208057c23 */ /* 0x000fc60008000005 */
[----:B------:R-:W-:Y:S01]  /*17b0*/  FFMA R6, R7, -R9, UR17 ;  /* 0x0000001107067e23 */ /* 0x000fe20008000809 */
[----:B------:R-:W-:-:S03]  /*17c0*/  FADD R32, R32, R5 ;  /* 0x0000000520207221 */ /* 0x000fc60000000000 */
[----:B------:R-:W-:Y:S01]  /*17d0*/  FFMA R4, R4, R6, R7 ;  /* 0x0000000604047223 */ /* 0x000fe20000000007 */
[----:B-1----:R-:W-:Y:S06]  /*17e0*/  @!P0 BRA `(.L_x_24) ;  /* 0x0000000000148947 */ /* 0x002fec0003800000 */
[----:B------:R-:W0:Y:S01]  /*17f0*/  LDCU UR5, c[0x0][0x3e0] ;  /* 0x00007c00ff0577ac */ /* 0x000e220008000800 */
[----:B------:R-:W-:Y:S02]  /*1800*/  MOV R4, R9 ;  /* 0x0000000900047202 */ /* 0x000fe40000000f00 */
[----:B------:R-:W-:Y:S02]  /*1810*/  MOV R34, 0x1840 ;  /* 0x0000184000227802 */ /* 0x000fe40000000f00 */
[----:B0-----:R-:W-:-:S07]  /*1820*/  MOV R5, UR5 ;  /* 0x0000000500057c02 */ /* 0x001fce0008000f00 */
[----:B----4-:R-:W-:Y:S05]  /*1830*/  CALL.REL.NOINC `($__internal_1_$__cuda_sm3x_div_rn_noftz_f32_slowpath) ;  /* 0x0000000400f47944 */ /* 0x010fea0003c00000 */
.L_x_24:
[----:B------:R-:W-:Y:S05]  /*1840*/  BSYNC.RECONVERGENT B3 ;  /* 0x0000000000037941 */ /* 0x000fea0003800200 */
.L_x_23:
[----:B------:R-:W0:Y:S01]  /*1850*/  MUFU.RCP R6, R9 ;  /* 0x0000000900067308 */ /* 0x000e220000001000 */
[----:B------:R-:W-:Y:S01]  /*1860*/  MOV R36, UR22 ;  /* 0x0000001600247c02 */ /* 0x000fe20008000f00 */
[----:B------:R-:W-:Y:S06]  /*1870*/  BSSY.RECONVERGENT B3, `(.L_x_25) ;  /* 0x0000012000037945 */ /* 0x000fec0003800200 */
[----:B------:R-:W-:Y:S08]  /*1880*/  F2F.F64.F32 R4, R4 ;  /* 0x0000000400047310 */ /* 0x000ff00000201800 */
[----:B------:R-:W1:Y:S01]  /*1890*/  F2F.F64.F32 R40, R9 ;  /* 0x0000000900287310 */ /* 0x000e620000201800 */
[----:B0-----:R-:W-:-:S04]  /*18a0*/  FFMA R7, R6, -R9, 1 ;  /* 0x3f80000006077423 */ /* 0x001fc80000000809 */
[----:B------:R-:W-:-:S03]  /*18b0*/  FFMA R6, R6, R7, R6 ;  /* 0x0000000706067223 */ /* 0x000fc60000000006 */
[----:B------:R-:W0:Y:S01]  /*18c0*/  FCHK P0, R36, R9 ;  /* 0x0000000924007302 */ /* 0x000e220000000000 */
[----:B------:R-:W-:-:S04]  /*18d0*/  FFMA R7, R6, UR22, RZ ;  /* 0x0000001606077c23 */ /* 0x000fc800080000ff */
[----:B------:R-:W-:Y:S01]  /*18e0*/  FFMA R34, R7, -R9, UR22 ;  /* 0x0000001607227e23 */ /* 0x000fe20008000809 */
[----:B-1----:R-:W-:-:S03]  /*18f0*/  DFMA R4, R22, R40, R4 ;  /* 0x000000281604722b */ /* 0x002fc60000000004 */
[----:B------:R-:W-:-:S03]  /*1900*/  FFMA R7, R6, R34, R7 ;  /* 0x0000002206077223 */ /* 0x000fc60000000007 */
[----:B------:R1:W2:Y:S01]  /*1910*/  F2F.F32.F64 R39, R4 ;  /* 0x0000000400277310 */ /* 0x0002a20000301000 */
[----:B0-----:R-:W-:Y:S05]  /*1920*/  @!P0 BRA `(.L_x_26) ;  /* 0x0000000000188947 */ /* 0x001fea0003800000 */
[----:B------:R-:W0:Y:S01]  /*1930*/  LDCU UR5, c[0x0][0x3e4] ;  /* 0x00007c80ff0577ac */ /* 0x000e220008000800 */
[----:B-1----:R-:W-:Y:S02]  /*1940*/  MOV R4, R9 ;  /* 0x0000000900047202 */ /* 0x002fe40000000f00 */
[----:B------:R-:W-:Y:S02]  /*1950*/  MOV R34, 0x1980 ;  /* 0x0000198000227802 */ /* 0x000fe40000000f00 */
[----:B0-----:R-:W-:-:S07]  /*1960*/  MOV R5, UR5 ;  /* 0x0000000500057c02 */ /* 0x001fce0008000f00 */
[----:B--2-4-:R-:W-:Y:S05]  /*1970*/  CALL.REL.NOINC `($__internal_1_$__cuda_sm3x_div_rn_noftz_f32_slowpath) ;  /* 0x0000000400a47944 */ /* 0x014fea0003c00000 */
[----:B------:R-:W-:-:S07]  /*1980*/  MOV R7, R4 ;  /* 0x0000000400077202 */ /* 0x000fce0000000f00 */
.L_x_26:
[----:B------:R-:W-:Y:S05]  /*1990*/  BSYNC.RECONVERGENT B3 ;  /* 0x0000000000037941 */ /* 0x000fea0003800200 */
.L_x_25:
[----:B-1----:R-:W0:Y:S01]  /*19a0*/  F2F.F64.F32 R4, R7 ;  /* 0x0000000700047310 */ /* 0x002e220000201800 */
[----:B--2---:R-:W-:Y:S01]  /*19b0*/  FMUL R39, R39, -UR18 ;  /* 0x8000001227277c20 */ /* 0x004fe20008400000 */
[----:B------:R-:W-:Y:S06]  /*19c0*/  BSSY.RECONVERGENT B3, `(.L_x_27) ;  /* 0x0000013000037945 */ /* 0x000fec0003800200 */
[----:B------:R-:W1:Y:S01]  /*19d0*/  MUFU.RCP R6, R9 ;  /* 0x0000000900067308 */ /* 0x000e620000001000 */
[----:B0-----:R-:W-:-:S07]  /*19e0*/  DFMA R4, R24, R40, R4 ;  /* 0x000000281804722b */ /* 0x001fce0000000004 */
[----:B------:R-:W0:Y:S08]  /*19f0*/  FCHK P0, R3, R9 ;  /* 0x0000000903007302 */ /* 0x000e300000000000 */
[----:B------:R-:W2:Y:S01]  /*1a00*/  F2F.F32.F64 R4, R4 ;  /* 0x0000000400047310 */ /* 0x000ea20000301000 */
[----:B-1----:R-:W-:-:S04]  /*1a10*/  FFMA R35, R6, -R9, 1 ;  /* 0x3f80000006237423 */ /* 0x002fc80000000809 */
[----:B------:R-:W-:-:S04]  /*1a20*/  FFMA R6, R6, R35, R6 ;  /* 0x0000002306067223 */ /* 0x000fc80000000006 */
[----:B------:R-:W-:-:S04]  /*1a30*/  FFMA R34, R6, R3, RZ ;  /* 0x0000000306227223 */ /* 0x000fc800000000ff */
[----:B------:R-:W-:Y:S01]  /*1a40*/  FFMA R7, R34, -R9, R3 ;  /* 0x8000000922077223 */ /* 0x000fe20000000003 */
[----:B--2---:R-:W-:-:S04]  /*1a50*/  FMUL R35, R4, UR19 ;  /* 0x0000001304237c20 */ /* 0x004fc80008400000 */
[----:B------:R-:W-:-:S04]  /*1a60*/  FMUL R38, R35, R38 ;  /* 0x0000002623267220 */ /* 0x000fc80000400000 */
[----:B------:R-:W-:Y:S01]  /*1a70*/  FFMA R8, R39, R8, -R38 ;  /* 0x0000000827087223 */ /* 0x000fe20000000826 */
[----:B------:R-:W-:Y:S01]  /*1a80*/  FFMA R38, R6, R7, R34 ;  /* 0x0000000706267223 */ /* 0x000fe20000000022 */
[----:B0-----:R-:W-:Y:S06]  /*1a90*/  @!P0 BRA `(.L_x_28) ;  /* 0x0000000000148947 */ /* 0x001fec0003800000 */
[----:B------:R-:W-:Y:S01]  /*1aa0*/  MOV R5, R3 ;  /* 0x0000000300057202 */ /* 0x000fe20000000f00 */
[----:B------:R-:W-:Y:S01]  /*1ab0*/  IMAD.MOV.U32 R4, RZ, RZ, R9 ;  /* 0x000000ffff047224 */ /* 0x000fe200078e0009 */
[----:B------:R-:W-:-:S07]  /*1ac0*/  MOV R34, 0x1ae0 ;  /* 0x00001ae000227802 */ /* 0x000fce0000000f00 */
[----:B----4-:R-:W-:Y:S05]  /*1ad0*/  CALL.REL.NOINC `($__internal_1_$__cuda_sm3x_div_rn_noftz_f32_slowpath) ;  /* 0x00000004004c7944 */ /* 0x010fea0003c00000 */
[----:B------:R-:W-:-:S07]  /*1ae0*/  MOV R38, R4 ;  /* 0x0000000400267202 */ /* 0x000fce0000000f00 */
.L_x_28:
[----:B------:R-:W-:Y:S05]  /*1af0*/  BSYNC.RECONVERGENT B3 ;  /* 0x0000000000037941 */ /* 0x000fea0003800200 */
.L_x_27:
        /* <DEDUP_REMOVED lines=10> */
[----:B------:R-:W-:Y:S02]  /*1ba0*/  MOV R4, R9 ;  /* 0x0000000900047202 */ /* 0x000fe40000000f00 */
[----:B------:R-:W-:-:S07]  /*1bb0*/  MOV R34, 0x1bd0 ;  /* 0x00001bd000227802 */ /* 0x000fce0000000f00 */
[----:B----4-:R-:W-:Y:S05]  /*1bc0*/  CALL.REL.NOINC `($__internal_1_$__cuda_sm3x_div_rn_noftz_f32_slowpath) ;  /* 0x0000000400107944 */ /* 0x010fea0003c00000 */
[----:B------:R-:W-:-:S07]  /*1bd0*/  MOV R3, R4 ;  /* 0x0000000400037202 */ /* 0x000fce0000000f00 */
.L_x_30:
[----:B------:R-:W-:Y:S05]  /*1be0*/  BSYNC.RECONVERGENT B3 ;  /* 0x0000000000037941 */ /* 0x000fea0003800200 */
.L_x_29:
        /* <DEDUP_REMOVED lines=13> */
.L_x_32:
[----:B------:R-:W-:Y:S05]  /*1cc0*/  BSYNC.RECONVERGENT B3 ;  /* 0x0000000000037941 */ /* 0x000fea0003800200 */
.L_x_31:
[C---:B------:R-:W-:Y:S01]  /*1cd0*/  FFMA R31, R8.reuse, R38, R31 ;  /* 0x00000026081f7223 */ /* 0x040fe2000000001f */
[C---:B------:R-:W-:Y:S01]  /*1ce0*/  FFMA R30, R8.reuse, R3, R30 ;  /* 0x00000003081e7223 */ /* 0x040fe2000000001e */
[----:B------:R-:W-:-:S07]  /*1cf0*/  FFMA R15, R8, R4, R15 ;  /* 0x00000004080f7223 */ /* 0x000fce000000000f */
.L_x_2:
[----:B0-----:R-:W-:Y:S05]  /*1d00*/  BSYNC.RECONVERGENT B0 ;  /* 0x0000000000007941 */ /* 0x001fea0003800200 */
.L_x_1:
[----:B------:R-:W-:Y:S01]  /*1d10*/  UIADD3 UR12, UP1, UPT, UR12, 0x4, URZ ;  /* 0x000000040c0c7890 */ /* 0x000fe2000ff3e0ff */
[----:B------:R-:W-:Y:S01]  /*1d20*/  IADD3 R10, PT, PT, R10, 0x1, RZ ;  /* 0x000000010a0a7810 */ /* 0x000fe20007ffe0ff */
[----:B------:R-:W-:Y:S02]  /*1d30*/  UIADD3 UR10, UP2, UPT, UR10, 0x4, URZ ;  /* 0x000000040a0a7890 */ /* 0x000fe4000ff5e0ff */
[----:B------:R-:W-:Y:S02]  /*1d40*/  UIADD3 UR8, UP3, UPT, UR8, 0x4, URZ ;  /* 0x0000000408087890 */ /* 0x000fe4000ff7e0ff */
[----:B------:R-:W-:Y:S02]  /*1d50*/  UIADD3.X UR13, UPT, UPT, URZ, UR13, URZ, UP1, !UPT ;  /* 0x0000000dff0d7290 */ /* 0x000fe40008ffe4ff */
[----:B------:R-:W-:Y:S02]  /*1d60*/  UIADD3.X UR11, UPT, UPT, URZ, UR11, URZ, UP2, !UPT ;  /* 0x0000000bff0b7290 */ /* 0x000fe400097fe4ff */
[----:B------:R-:W-:Y:S01]  /*1d70*/  UIADD3.X UR9, UPT, UPT, URZ, UR9, URZ, UP3, !UPT ;  /* 0x00000009ff097290 */ /* 0x000fe20009ffe4ff */
[----:B------:R-:W-:Y:S11]  /*1d80*/  BRA.U UP0, `(.L_x_33) ;  /* 0xffffffe500747547 */ /* 0x000ff6000b83ffff */
.L_x_0:
[----:B------:R-:W0:Y:S01]  /*1d90*/  LDC.64 R2, c[0x0][0x388] ;  /* 0x0000e200ff027b82 */ /* 0x000e220000000a00 */
[----:B------:R-:W-:Y:S01]  /*1da0*/  FADD R31, -R31, -RZ ;  /* 0x800000ff1f1f7221 */ /* 0x000fe20000000100 */
[----:B------:R-:W-:Y:S01]  /*1db0*/  FADD R11, -R30, -RZ ;  /* 0x800000ff1e0b7221 */ /* 0x000fe20000000100 */
[----:B------:R-:W-:-:S05]  /*1dc0*/  FADD R15, -R15, -RZ ;  /* 0x800000ff0f0f7221 */ /* 0x000fca0000000100 */
[----:B------:R-:W1:Y:S08]  /*1dd0*/  LDC.64 R4, c[0x0][0x390] ;  /* 0x0000e400ff047b82 */ /* 0x000e700000000a00 */
[----:B------:R-:W2:Y:S08]  /*1de0*/  LDC.64 R6, c[0x0][0x398] ;  /* 0x0000e600ff067b82 */ /* 0x000eb00000000a00 */
[----:B------:R-:W3:Y:S01]  /*1df0*/  LDC.64 R8, c[0x0][0x3a0] ;  /* 0x0000e800ff087b82 */ /* 0x000ee20000000a00 */
[----:B0-----:R-:W-:-:S05]  /*1e00*/  IMAD.WIDE R2, R33, 0x4, R2 ;  /* 0x0000000421027825 */ /* 0x001fca00078e0202 */
[----:B------:R-:W-:Y:S01]  /*1e10*/  STG.E desc[UR6][R2.64], R31 ;  /* 0x0000001f02007986 */ /* 0x000fe2000c101906 */
[----:B-1----:R-:W-:-:S05]  /*1e20*/  IMAD.WIDE R4, R33, 0x4, R4 ;  /* 0x0000000421047825 */ /* 0x002fca00078e0204 */
[----:B------:R-:W-:Y:S01]  /*1e30*/  STG.E desc[UR6][R4.64], R11 ;  /* 0x0000000b04007986 */ /* 0x000fe2000c101906 */
[----:B--2---:R-:W-:-:S05]  /*1e40*/  IMAD.WIDE R6, R33, 0x4, R6 ;  /* 0x0000000421067825 */ /* 0x004fca00078e0206 */
[----:B------:R-:W-:Y:S01]  /*1e50*/  STG.E desc[UR6][R6.64], R15 ;  /* 0x0000000f06007986 */ /* 0x000fe2000c101906 */
[----:B---3--:R-:W-:-:S05]  /*1e60*/  IMAD.WIDE R8, R33, 0x4, R8 ;  /* 0x0000000421087825 */ /* 0x008fca00078e0208 */
[----:B------:R-:W-:Y:S01]  /*1e70*/  STG.E desc[UR6][R8.64], R32 ;  /* 0x0000002008007986 */ /* 0x000fe2000c101906 */
[----:B------:R-:W-:Y:S05]  /*1e80*/  EXIT ;  /* 0x000000000000794d */ /* 0x000fea0003800000 */
        .weak           $__internal_0_$__cuda_sm20_sqrt_rn_f32_slowpath
        .type           $__internal_0_$__cuda_sm20_sqrt_rn_f32_slowpath,@function
        .size           $__internal_0_$__cuda_sm20_sqrt_rn_f32_slowpath,($__internal_1_$__cuda_sm3x_div_rn_noftz_f32_slowpath - $__internal_0_$__cuda_sm20_sqrt_rn_f32_slowpath)
$__internal_0_$__cuda_sm20_sqrt_rn_f32_slowpath:
[----:B------:R-:W-:-:S13]  /*1e90*/  LOP3.LUT P0, RZ, R39, 0x7fffffff, RZ, 0xc0, !PT ;  /* 0x7fffffff27ff7812 */ /* 0x000fda000780c0ff */
[----:B------:R-:W-:Y:S01]  /*1ea0*/  @!P0 IMAD.MOV.U32 R5, RZ, RZ, R39 ;  /* 0x000000ffff058224 */ /* 0x000fe200078e0027 */
[----:B------:R-:W-:Y:S06]  /*1eb0*/  @!P0 BRA `(.L_x_34) ;  /* 0x0000000000448947 */ /* 0x000fec0003800000 */
[----:B------:R-:W-:Y:S02]  /*1ec0*/  FSETP.GEU.FTZ.AND P0, PT, R39, RZ, PT ;  /* 0x000000ff2700720b */ /* 0x000fe40003f1e000 */
[----:B------:R-:W-:-:S11]  /*1ed0*/  MOV R4, R39 ;  /* 0x0000002700047202 */ /* 0x000fd60000000f00 */
[----:B------:R-:W-:Y:S01]  /*1ee0*/  @!P0 MOV R5, 0x7fffffff ;  /* 0x7fffffff00058802 */ /* 0x000fe20000000f00 */
[----:B------:R-:W-:Y:S06]  /*1ef0*/  @!P0 BRA `(.L_x_34) ;  /* 0x0000000000348947 */ /* 0x000fec0003800000 */
[----:B------:R-:W-:-:S13]  /*1f00*/  FSETP.GTU.FTZ.AND P0, PT, |R4|, +INF , PT ;  /* 0x7f8000000400780b */ /* 0x000fda0003f1c200 */
[----:B------:R-:W-:Y:S01]  /*1f10*/  @P0 FADD.FTZ R5, R4, 1 ;  /* 0x3f80000004050421 */ /* 0x000fe20000010000 */
[----:B------:R-:W-:Y:S06]  /*1f20*/  @P0 BRA `(.L_x_34) ;  /* 0x0000000000280947 */ /* 0x000fec0003800000 */
[----:B------:R-:W-:-:S13]  /*1f30*/  FSETP.NEU.FTZ.AND P0, PT, |R4|, +INF , PT ;  /* 0x7f8000000400780b */ /* 0x000fda0003f1d200 */
[----:B------:R-:W-:-:S04]  /*1f40*/  @P0 FFMA R6, R4, 1.84467440737095516160e+19, RZ ;  /* 0x5f80000004060823 */ /* 0x000fc800000000ff */
[----:B------:R-:W0:Y:S02]  /*1f50*/  @P0 MUFU.RSQ R5, R6 ;  /* 0x0000000600050308 */ /* 0x000e240000001400 */
[----:B0-----:R-:W-:Y:S01]  /*1f60*/  @P0 FMUL.FTZ R7, R6, R5 ;  /* 0x0000000506070220 */ /* 0x001fe20000410000 */
[----:B------:R-:W-:Y:S01]  /*1f70*/  @P0 FMUL.FTZ R9, R5, 0.5 ;  /* 0x3f00000005090820 */ /* 0x000fe20000410000 */
[----:B------:R-:W-:Y:S02]  /*1f80*/  @!P0 MOV R5, R4 ;  /* 0x0000000400058202 */ /* 0x000fe40000000f00 */
[----:B------:R-:W-:-:S04]  /*1f90*/  @P0 FADD.FTZ R8, -R7, -RZ ;  /* 0x800000ff07080221 */ /* 0x000fc80000010100 */
[----:B------:R-:W-:-:S04]  /*1fa0*/  @P0 FFMA R8, R7, R8, R6 ;  /* 0x0000000807080223 */ /* 0x000fc80000000006 */
[----:B------:R-:W-:-:S04]  /*1fb0*/  @P0 FFMA R8, R8, R9, R7 ;  /* 0x0000000908080223 */ /* 0x000fc80000000007 */
[----:B------:R-:W-:-:S07]  /*1fc0*/  @P0 FMUL.FTZ R5, R8, 2.3283064365386962891e-10 ;  /* 0x2f80000008050820 */ /* 0x000fce0000410000 */
.L_x_34:
[----:B------:R-:W-:Y:S01]  /*1fd0*/  MOV R9, R5 ;  /* 0x0000000500097202 */ /* 0x000fe20000000f00 */
[----:B------:R-:W-:Y:S01]  /*1fe0*/  HFMA2 R5, -RZ, RZ, 0, 0 ;  /* 0x00000000ff057431 */ /* 0x000fe200000001ff */
[----:B------:R-:W-:-:S04]  /*1ff0*/  MOV R4, R34 ;  /* 0x0000002200047202 */ /* 0x000fc80000000f00 */
[----:B------:R-:W-:Y:S05]  /*2000*/  RET.REL.NODEC R4 `(_Z8mdKerneliPfS_S_S_S_S_S_iffffffffffffffffffff) ;  /* 0xffffffdc04fc7950 */ /* 0x000fea0003c3ffff */
        .weak           $__internal_1_$__cuda_sm3x_div_rn_noftz_f32_slowpath
        .type           $__internal_1_$__cuda_sm3x_div_rn_noftz_f32_slowpath,@function
        .size           $__internal_1_$__cuda_sm3x_div_rn_noftz_f32_slowpath,(.L_x_48 - $__internal_1_$__cuda_sm3x_div_rn_noftz_f32_slowpath)
$__internal_1_$__cuda_sm3x_div_rn_noftz_f32_slowpath:
[----:B------:R-:W-:Y:S01]  /*2010*/  SHF.R.U32.HI R7, RZ, 0x17, R4 ;  /* 0x00000017ff077819 */ /* 0x000fe20000011604 */
[----:B------:R-:W-:Y:S01]  /*2020*/  BSSY.RECONVERGENT B1, `(.L_x_35) ;  /* 0x0000063000017945 */ /* 0x000fe20003800200 */
[----:B------:R-:W-:Y:S02]  /*2030*/  SHF.R.U32.HI R36, RZ, 0x17, R5 ;  /* 0x00000017ff247819 */ /* 0x000fe40000011605 */
[----:B------:R-:W-:Y:S02]  /*2040*/  LOP3.LUT R7, R7, 0xff, RZ, 0xc0, !PT ;  /* 0x000000ff07077812 */ /* 0x000fe400078ec0ff */
[----:B------:R-:W-:Y:S02]  /*2050*/  LOP3.LUT R36, R36, 0xff, RZ, 0xc0, !PT ;  /* 0x000000ff24247812 */ /* 0x000fe400078ec0ff */
[----:B------:R-:W-:-:S03]  /*2060*/  IADD3 R35, PT, PT, R7, -0x1, RZ ;  /* 0xffffffff07237810 */ /* 0x000fc60007ffe0ff */
[----:B------:R-:W-:Y:S01]  /*2070*/  VIADD R37, R36, 0xffffffff ;  /* 0xffffffff24257836 */ /* 0x000fe20000000000 */
[----:B------:R-:W-:-:S04]  /*2080*/  ISETP.GT.U32.AND P1, PT, R35, 0xfd, PT ;  /* 0x000000fd2300780c */ /* 0x000fc80003f24070 */
[----:B------:R-:W-:-:S13]  /*2090*/  ISETP.GT.U32.OR P1, PT, R37, 0xfd, P1 ;  /* 0x000000fd2500780c */ /* 0x000fda0000f24470 */
[----:B------:R-:W-:Y:S01]  /*20a0*/  @!P1 MOV R6, RZ ;  /* 0x000000ff00069202 */ /* 0x000fe20000000f00 */
[----:B------:R-:W-:Y:S06]  /*20b0*/  @!P1 BRA `(.L_x_36) ;  /* 0x00000000005c9947 */ /* 0x000fec0003800000 */
[----:B------:R-:W-:Y:S02]  /*20c0*/  FSETP.GTU.FTZ.AND P1, PT, |R5|, +INF , PT ;  /* 0x7f8000000500780b */ /* 0x000fe40003f3c200 */
[----:B------:R-:W-:-:S04]  /*20d0*/  FSETP.GTU.FTZ.AND P2, PT, |R4|, +INF , PT ;  /* 0x7f8000000400780b */ /* 0x000fc80003f5c200 */
[----:B------:R-:W-:-:S13]  /*20e0*/  PLOP3.LUT P1, PT, P1, P2, PT, 0xf8, 0x8f ;  /* 0x00000000008f781c */ /* 0x000fda0000f25f70 */
[----:B------:R-:W-:Y:S05]  /*20f0*/  @P1 BRA `(.L_x_37) ;  /* 0x0000000400501947 */ /* 0x000fea0003800000 */
[----:B------:R-:W-:-:S13]  /*2100*/  LOP3.LUT P1, RZ, R4, 0x7fffffff, R5, 0xc8, !PT ;  /* 0x7fffffff04ff7812 */ /* 0x000fda000782c805 */
[----:B------:R-:W-:Y:S05]  /*2110*/  @!P1 BRA `(.L_x_38) ;  /* 0x0000000400409947 */ /* 0x000fea0003800000 */
[C---:B------:R-:W-:Y:S02]  /*2120*/  FSETP.NEU.FTZ.AND P3, PT, |R5|.reuse, +INF , PT ;  /* 0x7f8000000500780b */ /* 0x040fe40003f7d200 */
[----:B------:R-:W-:Y:S02]  /*2130*/  FSETP.NEU.FTZ.AND P2, PT, |R4|, +INF , PT ;  /* 0x7f8000000400780b */ /* 0x000fe40003f5d200 */
[----:B------:R-:W-:-:S11]  /*2140*/  FSETP.NEU.FTZ.AND P1, PT, |R5|, +INF , PT ;  /* 0x7f8000000500780b */ /* 0x000fd60003f3d200 */
[----:B------:R-:W-:Y:S05]  /*2150*/  @!P2 BRA !P3, `(.L_x_38) ;  /* 0x000000040030a947 */ /* 0x000fea0005800000 */
[----:B------:R-:W-:-:S04]  /*2160*/  LOP3.LUT P3, RZ, R5, 0x7fffffff, RZ, 0xc0, !PT ;  /* 0x7fffffff05ff7812 */ /* 0x000fc8000786c0ff */
[----:B------:R-:W-:-:S13]  /*2170*/  PLOP3.LUT P2, PT, P2, P3, PT, 0x2f, 0xf2 ;  /* 0x0000000000f2781c */ /* 0x000fda0001746577 */
[----:B------:R-:W-:Y:S05]  /*2180*/  @P2 BRA `(.L_x_39) ;  /* 0x00000004001c2947 */ /* 0x000fea0003800000 */
[----:B------:R-:W-:-:S04]  /*2190*/  LOP3.LUT P2, RZ, R4, 0x7fffffff, RZ, 0xc0, !PT ;  /* 0x7fffffff04ff7812 */ /* 0x000fc8000784c0ff */
[----:B------:R-:W-:-:S13]  /*21a0*/  PLOP3.LUT P1, PT, P1, P2, PT, 0x2f, 0xf2 ;  /* 0x0000000000f2781c */ /* 0x000fda0000f24577 */
[----:B------:R-:W-:Y:S05]  /*21b0*/  @P1 BRA `(.L_x_40) ;  /* 0x0000000400041947 */ /* 0x000fea0003800000 */
[----:B------:R-:W-:Y:S02]  /*21c0*/  ISETP.GE.AND P1, PT, R37, RZ, PT ;  /* 0x000000ff2500720c */ /* 0x000fe40003f26270 */
[----:B------:R-:W-:-:S11]  /*21d0*/  ISETP.GE.AND P2, PT, R35, RZ, PT ;  /* 0x000000ff2300720c */ /* 0x000fd60003f46270 */
[----:B------:R-:W-:Y:S01]  /*21e0*/  @P1 MOV R6, RZ ;  /* 0x000000ff00061202 */ /* 0x000fe20000000f00 */
[----:B------:R-:W-:Y:S01]  /*21f0*/  @!P1 FFMA R5, R5, 1.84467440737095516160e+19, RZ ;  /* 0x5f80000005059823 */ /* 0x000fe200000000ff */
[----:B------:R-:W-:Y:S01]  /*2200*/  @!P1 MOV R6, 0xffffffc0 ;  /* 0xffffffc000069802 */ /* 0x000fe20000000f00 */
[----:B------:R-:W-:-:S03]  /*2210*/  @!P2 FFMA R4, R4, 1.84467440737095516160e+19, RZ ;  /* 0x5f8000000404a823 */ /* 0x000fc600000000ff */
[----:B------:R-:W-:-:S07]  /*2220*/  @!P2 IADD3 R6, PT, PT, R6, 0x40, RZ ;  /* 0x000000400606a810 */ /* 0x000fce0007ffe0ff */
.L_x_36:
[----:B------:R-:W-:Y:S01]  /*2230*/  LEA R45, R7, 0xc0800000, 0x17 ;  /* 0xc0800000072d7811 */ /* 0x000fe200078eb8ff */
[----:B------:R-:W-:Y:S01]  /*2240*/  BSSY.RECONVERGENT B2, `(.L_x_41) ;  /* 0x0000036000027945 */ /* 0x000fe20003800200 */
[----:B------:R-:W-:Y:S02]  /*2250*/  IADD3 R36, PT, PT, R36, -0x7f, RZ ;  /* 0xffffff8124247810 */ /* 0x000fe40007ffe0ff */
[----:B------:R-:W-:-:S03]  /*2260*/  IADD3 R45, PT, PT, -R45, R4, RZ ;  /* 0x000000042d2d7210 */ /* 0x000fc60007ffe1ff */
[----:B------:R-:W-:Y:S01]  /*2270*/  IMAD R37, R36, -0x800000, R5 ;  /* 0xff80000024257824 */ /* 0x000fe200078e0205 */
[----:B------:R-:W0:Y:S01]  /*2280*/  MUFU.RCP R35, R45 ;  /* 0x0000002d00237308 */ /* 0x000e220000001000 */
[----:B------:R-:W-:-:S04]  /*2290*/  FADD.FTZ R44, -R45, -RZ ;  /* 0x800000ff2d2c7221 */ /* 0x000fc80000010100 */
[----:B0-----:R-:W-:-:S04]  /*22a0*/  FFMA R4, R35, R44, 1 ;  /* 0x3f80000023047423 */ /* 0x001fc8000000002c */
[----:B------:R-:W-:Y:S01]  /*22b0*/  FFMA R4, R35, R4, R35 ;  /* 0x0000000423047223 */ /* 0x000fe20000000023 */
[----:B------:R-:W-:-:S03]  /*22c0*/  IADD3 R35, PT, PT, R36, 0x7f, -R7 ;  /* 0x0000007f24237810 */ /* 0x000fc60007ffe807 */
[----:B------:R-:W-:-:S04]  /*22d0*/  FFMA R7, R37, R4, RZ ;  /* 0x0000000425077223 */ /* 0x000fc800000000ff */
[----:B------:R-:W-:-:S04]  /*22e0*/  FFMA R5, R44, R7, R37 ;  /* 0x000000072c057223 */ /* 0x000fc80000000025 */
[----:B------:R-:W-:-:S04]  /*22f0*/  FFMA R5, R4, R5, R7 ;  /* 0x0000000504057223 */ /* 0x000fc80000000007 */
[----:B------:R-:W-:Y:S01]  /*2300*/  FFMA R36, R44, R5, R37 ;  /* 0x000000052c247223 */ /* 0x000fe20000000025 */
[----:B------:R-:W-:-:S03]  /*2310*/  IADD3 R44, PT, PT, R35, R6, RZ ;  /* 0x00000006232c7210 */ /* 0x000fc60007ffe0ff */
[----:B------:R-:W-:-:S05]  /*2320*/  FFMA R7, R4, R36, R5 ;  /* 0x0000002404077223 */ /* 0x000fca0000000005 */
[----:B------:R-:W-:-:S04]  /*2330*/  SHF.R.U32.HI R35, RZ, 0x17, R7 ;  /* 0x00000017ff237819 */ /* 0x000fc80000011607 */
[----:B------:R-:W-:-:S05]  /*2340*/  LOP3.LUT R35, R35, 0xff, RZ, 0xc0, !PT ;  /* 0x000000ff23237812 */ /* 0x000fca00078ec0ff */
[----:B------:R-:W-:-:S05]  /*2350*/  IMAD.IADD R6, R35, 0x1, R44 ;  /* 0x0000000123067824 */ /* 0x000fca00078e022c */
[----:B------:R-:W-:-:S04]  /*2360*/  IADD3 R35, PT, PT, R6, -0x1, RZ ;  /* 0xffffffff06237810 */ /* 0x000fc80007ffe0ff */
[----:B------:R-:W-:-:S13]  /*2370*/  ISETP.GE.U32.AND P1, PT, R35, 0xfe, PT ;  /* 0x000000fe2300780c */ /* 0x000fda0003f26070 */
[----:B------:R-:W-:Y:S05]  /*2380*/  @!P1 BRA `(.L_x_42) ;  /* 0x0000000000809947 */ /* 0x000fea0003800000 */
[----:B------:R-:W-:-:S13]  /*2390*/  ISETP.GT.AND P1, PT, R6, 0xfe, PT ;  /* 0x000000fe0600780c */ /* 0x000fda0003f24270 */
[----:B------:R-:W-:Y:S05]  /*23a0*/  @P1 BRA `(.L_x_43) ;  /* 0x00000000006c1947 */ /* 0x000fea0003800000 */
[----:B------:R-:W-:-:S13]  /*23b0*/  ISETP.GE.AND P1, PT, R6, 0x1, PT ;  /* 0x000000010600780c */ /* 0x000fda0003f26270 */
[----:B------:R-:W-:Y:S05]  /*23c0*/  @P1 BRA `(.L_x_44) ;  /* 0x0000000000741947 */ /* 0x000fea0003800000 */
[----:B------:R-:W-:Y:S02]  /*23d0*/  ISETP.GE.AND P1, PT, R6, -0x18, PT ;  /* 0xffffffe80600780c */ /* 0x000fe40003f26270 */
[----:B------:R-:W-:-:S11]  /*23e0*/  LOP3.LUT R7, R7, 0x80000000, RZ, 0xc0, !PT ;  /* 0x8000000007077812 */ /* 0x000fd600078ec0ff */
[----:B------:R-:W-:Y:S05]  /*23f0*/  @!P1 BRA `(.L_x_44) ;  /* 0x0000000000689947 */ /* 0x000fea0003800000 */
[CCC-:B------:R-:W-:Y:S01]  /*2400*/  FFMA.RZ R35, R4.reuse, R36.reuse, R5.reuse ;  /* 0x0000002404237223 */ /* 0x1c0fe2000000c005 */
[CCC-:B------:R-:W-:Y:S01]  /*2410*/  FFMA.RP R37, R4.reuse, R36.reuse, R5.reuse ;  /* 0x0000002404257223 */ /* 0x1c0fe20000008005 */
[----:B------:R-:W-:Y:S01]  /*2420*/  FFMA.RM R4, R4, R36, R5 ;  /* 0x0000002404047223 */ /* 0x000fe20000004005 */
[C---:B------:R-:W-:Y:S02]  /*2430*/  ISETP.NE.AND P3, PT, R6.reuse, RZ, PT ;  /* 0x000000ff0600720c */ /* 0x040fe40003f65270 */
[----:B------:R-:W-:Y:S02]  /*2440*/  LOP3.LUT R35, R35, 0x7fffff, RZ, 0xc0, !PT ;  /* 0x007fffff23237812 */ /* 0x000fe400078ec0ff */
[----:B------:R-:W-:Y:S02]  /*2450*/  FSETP.NEU.FTZ.AND P1, PT, R37, R4, PT ;  /* 0x000000042500720b */ /* 0x000fe40003f3d000 */
[----:B------:R-:W-:Y:S02]  /*2460*/  IADD3 R4, PT, PT, R6, 0x20, RZ ;  /* 0x0000002006047810 */ /* 0x000fe40007ffe0ff */
[----:B------:R-:W-:-:S02]  /*2470*/  LOP3.LUT R35, R35, 0x800000, RZ, 0xfc, !PT ;  /* 0x0080000023237812 */ /* 0x000fc400078efcff */
[C---:B------:R-:W-:Y:S02]  /*2480*/  ISETP.NE.AND P2, PT, R6.reuse, RZ, PT ;  /* 0x000000ff0600720c */ /* 0x040fe40003f45270 */
[----:B------:R-:W-:Y:S02]  /*2490*/  IADD3 R6, PT, PT, -R6, RZ, RZ ;  /* 0x000000ff06067210 */ /* 0x000fe40007ffe1ff */
[----:B------:R-:W-:Y:S02]  /*24a0*/  SHF.L.U32 R4, R35, R4, RZ ;  /* 0x0000000423047219 */ /* 0x000fe400000006ff */
[----:B------:R-:W-:Y:S02]  /*24b0*/  SEL R6, R6, RZ, P3 ;  /* 0x000000ff06067207 */ /* 0x000fe40001800000 */
[----:B------:R-:W-:Y:S02]  /*24c0*/  ISETP.NE.AND P2, PT, R4, RZ, P2 ;  /* 0x000000ff0400720c */ /* 0x000fe40001745270 */
[----:B------:R-:W-:-:S02]  /*24d0*/  SHF.R.U32.HI R35, RZ, R6, R35 ;  /* 0x00000006ff237219 */ /* 0x000fc40000011623 */
[----:B------:R-:W-:Y:S02]  /*24e0*/  PLOP3.LUT P1, PT, P1, P2, PT, 0xf8, 0x8f ;  /* 0x00000000008f781c */ /* 0x000fe40000f25f70 */
[----:B------:R-:W-:Y:S02]  /*24f0*/  SHF.R.U32.HI R5, RZ, 0x1, R35 ;  /* 0x00000001ff057819 */ /* 0x000fe40000011623 */
[----:B------:R-:W-:-:S04]  /*2500*/  SEL R4, RZ, 0x1, !P1 ;  /* 0x00000001ff047807 */ /* 0x000fc80004800000 */
[----:B------:R-:W-:-:S04]  /*2510*/  LOP3.LUT R4, R4, 0x1, R5, 0xf8, !PT ;  /* 0x0000000104047812 */ /* 0x000fc800078ef805 */
[----:B------:R-:W-:-:S04]  /*2520*/  LOP3.LUT R4, R4, R35, RZ, 0xc0, !PT ;  /* 0x0000002304047212 */ /* 0x000fc800078ec0ff */
[----:B------:R-:W-:-:S04]  /*2530*/  IADD3 R4, PT, PT, R5, R4, RZ ;  /* 0x0000000405047210 */ /* 0x000fc80007ffe0ff */
[----:B------:R-:W-:Y:S01]  /*2540*/  LOP3.LUT R7, R4, R7, RZ, 0xfc, !PT ;  /* 0x0000000704077212 */ /* 0x000fe200078efcff */
[----:B------:R-:W-:Y:S06]  /*2550*/  BRA `(.L_x_44) ;  /* 0x0000000000107947 */ /* 0x000fec0003800000 */
.L_x_43:
[----:B------:R-:W-:-:S04]  /*2560*/  LOP3.LUT R7, R7, 0x80000000, RZ, 0xc0, !PT ;  /* 0x8000000007077812 */ /* 0x000fc800078ec0ff */
[----:B------:R-:W-:Y:S01]  /*2570*/  LOP3.LUT R7, R7, 0x7f800000, RZ, 0xfc, !PT ;  /* 0x7f80000007077812 */ /* 0x000fe200078efcff */
[----:B------:R-:W-:Y:S06]  /*2580*/  BRA `(.L_x_44) ;  /* 0x0000000000047947 */ /* 0x000fec0003800000 */
.L_x_42:
[----:B------:R-:W-:-:S07]  /*2590*/  LEA R7, R44, R7, 0x17 ;  /* 0x000000072c077211 */ /* 0x000fce00078eb8ff */
.L_x_44:
[----:B------:R-:W-:Y:S05]  /*25a0*/  BSYNC.RECONVERGENT B2 ;  /* 0x0000000000027941 */ /* 0x000fea0003800200 */
.L_x_41:
[----:B------:R-:W-:Y:S01]  /*25b0*/  MOV R4, R7 ;  /* 0x0000000700047202 */ /* 0x000fe20000000f00 */
[----:B------:R-:W-:Y:S06]  /*25c0*/  BRA `(.L_x_45) ;  /* 0x0000000000207947 */ /* 0x000fec0003800000 */
.L_x_40:
[----:B------:R-:W-:-:S04]  /*25d0*/  LOP3.LUT R4, R4, 0x80000000, R5, 0x48, !PT ;  /* 0x8000000004047812 */ /* 0x000fc800078e4805 */
[----:B------:R-:W-:Y:S01]  /*25e0*/  LOP3.LUT R4, R4, 0x7f800000, RZ, 0xfc, !PT ;  /* 0x7f80000004047812 */ /* 0x000fe200078efcff */
[----:B------:R-:W-:Y:S06]  /*25f0*/  BRA `(.L_x_45) ;  /* 0x0000000000147947 */ /* 0x000fec0003800000 */
.L_x_39:
[----:B------:R-:W-:Y:S01]  /*2600*/  LOP3.LUT R4, R4, 0x80000000, R5, 0x48, !PT ;  /* 0x8000000004047812 */ /* 0x000fe200078e4805 */
[----:B------:R-:W-:Y:S06]  /*2610*/  BRA `(.L_x_45) ;  /* 0x00000000000c7947 */ /* 0x000fec0003800000 */
.L_x_38:
[----:B------:R-:W0:Y:S01]  /*2620*/  MUFU.RSQ R4, -QNAN ;  /* 0xffc0000000047908 */ /* 0x000e220000001400 */
[----:B------:R-:W-:Y:S05]  /*2630*/  BRA `(.L_x_45) ;  /* 0x0000000000047947 */ /* 0x000fea0003800000 */
.L_x_37:
[----:B------:R-:W-:-:S07]  /*2640*/  FADD.FTZ R4, R5, R4 ;  /* 0x0000000405047221 */ /* 0x000fce0000010000 */
.L_x_45:
[----:B------:R-:W-:Y:S05]  /*2650*/  BSYNC.RECONVERGENT B1 ;  /* 0x0000000000017941 */ /* 0x000fea0003800200 */
.L_x_35:
[----:B------:R-:W-:-:S04]  /*2660*/  HFMA2 R35, -RZ, RZ, 0, 0 ;  /* 0x00000000ff237431 */ /* 0x000fc800000001ff */
[----:B0-----:R-:W-:Y:S05]  /*2670*/  RET.REL.NODEC R34 `(_Z8mdKerneliPfS_S_S_S_S_S_iffffffffffffffffffff) ;  /* 0xffffffd822607950 */ /* 0x001fea0003c3ffff */
.L_x_46:
[----:B------:R-:W-:-:S00]  /*2680*/  BRA `(.L_x_46) ;  /* 0xfffffffc00fc7947 */ /* 0x000fc0000383ffff */
[----:B------:R-:W-:-:S00]  /*2690*/  NOP ;  /* 0x0000000000007918 */ /* 0x000fc00000000000 */
        /* <DEDUP_REMOVED lines=14> */
.L_x_48:


//--------------------- .nv.shared.reserved.0     --------------------------
	.section	.nv.shared.reserved.0,"aw",@nobits
	.weak		__nv_reservedSMEM_offset_0_alias
	.size		__nv_reservedSMEM_offset_0_alias, 0, 64
	.other		__nv_reservedSMEM_offset_0_alias,@"STO_CUDA_RESERVED_SHARED STV_DEFAULT"
__nv_reservedSMEM_offset_0_alias:
	.zero		0
	.zero		64


//--------------------- .nv.constant0._Z8mdKerneliPfS_S_S_S_S_S_iffffffffffffffffffff --------------------------
	.section	.nv.constant0._Z8mdKerneliPfS_S_S_S_S_S_iffffffffffffffffffff,"a",@progbits
	.sectionflags	@""
	.align	4
.nv.constant0._Z8mdKerneliPfS_S_S_S_S_S_iffffffffffffffffffff:
	.zero		1044


//--------------------- SYMBOLS --------------------------

	.type		.nv.reservedSmem.offset0,@object
	.size		.nv.reservedSmem.offset0,0x4
